//
// Generated by NVIDIA NVVM Compiler
//
// Compiler Build ID: CL-36424714
// Cuda compilation tools, release 13.0, V13.0.88
// Based on NVVM 20.0.0
//

.version 9.0
.target sm_100
.address_size 64

	// .globl	_Z13updateRMSpropPfS_S_fffi

.visible .entry _Z13updateRMSpropPfS_S_fffi(
	.param .u64 .ptr .align 1 _Z13updateRMSpropPfS_S_fffi_param_0,
	.param .u64 .ptr .align 1 _Z13updateRMSpropPfS_S_fffi_param_1,
	.param .u64 .ptr .align 1 _Z13updateRMSpropPfS_S_fffi_param_2,
	.param .f32 _Z13updateRMSpropPfS_S_fffi_param_3,
	.param .f32 _Z13updateRMSpropPfS_S_fffi_param_4,
	.param .f32 _Z13updateRMSpropPfS_S_fffi_param_5,
	.param .u32 _Z13updateRMSpropPfS_S_fffi_param_6
)
{
	.reg .pred 	%p<2>;
	.reg .b32 	%r<6>;
	.reg .b32 	%f<18>;
	.reg .b64 	%rd<11>;

	ld.param.u64 	%rd1, [_Z13updateRMSpropPfS_S_fffi_param_0];
	ld.param.u64 	%rd2, [_Z13updateRMSpropPfS_S_fffi_param_1];
	ld.param.u64 	%rd3, [_Z13updateRMSpropPfS_S_fffi_param_2];
	ld.param.f32 	%f1, [_Z13updateRMSpropPfS_S_fffi_param_3];
	ld.param.f32 	%f2, [_Z13updateRMSpropPfS_S_fffi_param_4];
	ld.param.f32 	%f3, [_Z13updateRMSpropPfS_S_fffi_param_5];
	ld.param.u32 	%r2, [_Z13updateRMSpropPfS_S_fffi_param_6];
	mov.u32 	%r3, %tid.x;
	mov.u32 	%r4, %ctaid.x;
	mov.u32 	%r5, %ntid.x;
	mad.lo.s32 	%r1, %r4, %r5, %r3;
	setp.ge.s32 	%p1, %r1, %r2;
	@%p1 bra 	$L__BB0_2;
	cvta.to.global.u64 	%rd4, %rd2;
	cvta.to.global.u64 	%rd5, %rd1;
	cvta.to.global.u64 	%rd6, %rd3;
	mul.wide.s32 	%rd7, %r1, 4;
	add.s64 	%rd8, %rd4, %rd7;
	ld.global.f32 	%f4, [%rd8];
	mov.f32 	%f5, 0f3F800000;
	sub.f32 	%f6, %f5, %f2;
	add.s64 	%rd9, %rd5, %rd7;
	ld.global.f32 	%f7, [%rd9];
	mul.f32 	%f8, %f6, %f7;
	mul.f32 	%f9, %f7, %f8;
	fma.rn.f32 	%f10, %f2, %f4, %f9;
	st.global.f32 	[%rd8], %f10;
	ld.global.f32 	%f11, [%rd9];
	mul.f32 	%f12, %f1, %f11;
	sqrt.rn.f32 	%f13, %f10;
	add.f32 	%f14, %f3, %f13;
	div.rn.f32 	%f15, %f12, %f14;
	add.s64 	%rd10, %rd6, %rd7;
	ld.global.f32 	%f16, [%rd10];
	sub.f32 	%f17, %f16, %f15;
	st.global.f32 	[%rd10], %f17;
$L__BB0_2:
	ret;

}
	// .globl	_Z10updateAdamPfS_S_S_ffffffi
.visible .entry _Z10updateAdamPfS_S_S_ffffffi(
	.param .u64 .ptr .align 1 _Z10updateAdamPfS_S_S_ffffffi_param_0,
	.param .u64 .ptr .align 1 _Z10updateAdamPfS_S_S_ffffffi_param_1,
	.param .u64 .ptr .align 1 _Z10updateAdamPfS_S_S_ffffffi_param_2,
	.param .u64 .ptr .align 1 _Z10updateAdamPfS_S_S_ffffffi_param_3,
	.param .f32 _Z10updateAdamPfS_S_S_ffffffi_param_4,
	.param .f32 _Z10updateAdamPfS_S_S_ffffffi_param_5,
	.param .f32 _Z10updateAdamPfS_S_S_ffffffi_param_6,
	.param .f32 _Z10updateAdamPfS_S_S_ffffffi_param_7,
	.param .f32 _Z10updateAdamPfS_S_S_ffffffi_param_8,
	.param .f32 _Z10updateAdamPfS_S_S_ffffffi_param_9,
	.param .u32 _Z10updateAdamPfS_S_S_ffffffi_param_10
)
{
	.reg .pred 	%p<2>;
	.reg .b32 	%r<6>;
	.reg .b32 	%f<28>;
	.reg .b64 	%rd<14>;

	ld.param.u64 	%rd1, [_Z10updateAdamPfS_S_S_ffffffi_param_0];
	ld.param.u64 	%rd2, [_Z10updateAdamPfS_S_S_ffffffi_param_1];
	ld.param.u64 	%rd3, [_Z10updateAdamPfS_S_S_ffffffi_param_2];
	ld.param.u64 	%rd4, [_Z10updateAdamPfS_S_S_ffffffi_param_3];
	ld.param.f32 	%f1, [_Z10updateAdamPfS_S_S_ffffffi_param_4];
	ld.param.f32 	%f2, [_Z10updateAdamPfS_S_S_ffffffi_param_5];
	ld.param.f32 	%f3, [_Z10updateAdamPfS_S_S_ffffffi_param_6];
	ld.param.f32 	%f4, [_Z10updateAdamPfS_S_S_ffffffi_param_7];
	ld.param.f32 	%f5, [_Z10updateAdamPfS_S_S_ffffffi_param_8];
	ld.param.f32 	%f6, [_Z10updateAdamPfS_S_S_ffffffi_param_9];
	ld.param.u32 	%r2, [_Z10updateAdamPfS_S_S_ffffffi_param_10];
	mov.u32 	%r3, %tid.x;
	mov.u32 	%r4, %ctaid.x;
	mov.u32 	%r5, %ntid.x;
	mad.lo.s32 	%r1, %r4, %r5, %r3;
	setp.ge.s32 	%p1, %r1, %r2;
	@%p1 bra 	$L__BB1_2;
	cvta.to.global.u64 	%rd5, %rd2;
	cvta.to.global.u64 	%rd6, %rd1;
	cvta.to.global.u64 	%rd7, %rd3;
	cvta.to.global.u64 	%rd8, %rd4;
	mul.wide.s32 	%rd9, %r1, 4;
	add.s64 	%rd10, %rd5, %rd9;
	ld.global.f32 	%f7, [%rd10];
	mov.f32 	%f8, 0f3F800000;
	sub.f32 	%f9, %f8, %f2;
	add.s64 	%rd11, %rd6, %rd9;
	ld.global.f32 	%f10, [%rd11];
	mul.f32 	%f11, %f9, %f10;
	fma.rn.f32 	%f12, %f2, %f7, %f11;
	st.global.f32 	[%rd10], %f12;
	add.s64 	%rd12, %rd7, %rd9;
	ld.global.f32 	%f13, [%rd12];
	sub.f32 	%f14, %f8, %f3;
	ld.global.f32 	%f15, [%rd11];
	mul.f32 	%f16, %f14, %f15;
	mul.f32 	%f17, %f15, %f16;
	fma.rn.f32 	%f18, %f3, %f13, %f17;
	st.global.f32 	[%rd12], %f18;
	ld.global.f32 	%f19, [%rd10];
	mul.f32 	%f20, %f5, %f19;
	mul.f32 	%f21, %f6, %f18;
	mul.f32 	%f22, %f1, %f20;
	sqrt.rn.f32 	%f23, %f21;
	add.f32 	%f24, %f4, %f23;
	div.rn.f32 	%f25, %f22, %f24;
	add.s64 	%rd13, %rd8, %rd9;
	ld.global.f32 	%f26, [%rd13];
	sub.f32 	%f27, %f26, %f25;
	st.global.f32 	[%rd13], %f27;
$L__BB1_2:
	ret;

}
	// .globl	_Z11updateAdamWPfS_S_S_fffffffi
.visible .entry _Z11updateAdamWPfS_S_S_fffffffi(
	.param .u64 .ptr .align 1 _Z11updateAdamWPfS_S_S_fffffffi_param_0,
	.param .u64 .ptr .align 1 _Z11updateAdamWPfS_S_S_fffffffi_param_1,
	.param .u64 .ptr .align 1 _Z11updateAdamWPfS_S_S_fffffffi_param_2,
	.param .u64 .ptr .align 1 _Z11updateAdamWPfS_S_S_fffffffi_param_3,
	.param .f32 _Z11updateAdamWPfS_S_S_fffffffi_param_4,
	.param .f32 _Z11updateAdamWPfS_S_S_fffffffi_param_5,
	.param .f32 _Z11updateAdamWPfS_S_S_fffffffi_param_6,
	.param .f32 _Z11updateAdamWPfS_S_S_fffffffi_param_7,
	.param .f32 _Z11updateAdamWPfS_S_S_fffffffi_param_8,
	.param .f32 _Z11updateAdamWPfS_S_S_fffffffi_param_9,
	.param .f32 _Z11updateAdamWPfS_S_S_fffffffi_param_10,
	.param .u32 _Z11updateAdamWPfS_S_S_fffffffi_param_11
)
{
	.reg .pred 	%p<2>;
	.reg .b32 	%r<6>;
	.reg .b32 	%f<30>;
	.reg .b64 	%rd<14>;

	ld.param.u64 	%rd1, [_Z11updateAdamWPfS_S_S_fffffffi_param_0];
	ld.param.u64 	%rd2, [_Z11updateAdamWPfS_S_S_fffffffi_param_1];
	ld.param.u64 	%rd3, [_Z11updateAdamWPfS_S_S_fffffffi_param_2];
	ld.param.u64 	%rd4, [_Z11updateAdamWPfS_S_S_fffffffi_param_3];
	ld.param.f32 	%f1, [_Z11updateAdamWPfS_S_S_fffffffi_param_4];
	ld.param.f32 	%f2, [_Z11updateAdamWPfS_S_S_fffffffi_param_5];
	ld.param.f32 	%f3, [_Z11updateAdamWPfS_S_S_fffffffi_param_6];
	ld.param.f32 	%f4, [_Z11updateAdamWPfS_S_S_fffffffi_param_7];
	ld.param.f32 	%f5, [_Z11updateAdamWPfS_S_S_fffffffi_param_8];
	ld.param.f32 	%f6, [_Z11updateAdamWPfS_S_S_fffffffi_param_9];
	ld.param.f32 	%f7, [_Z11updateAdamWPfS_S_S_fffffffi_param_10];
	ld.param.u32 	%r2, [_Z11updateAdamWPfS_S_S_fffffffi_param_11];
	mov.u32 	%r3, %tid.x;
	mov.u32 	%r4, %ctaid.x;
	mov.u32 	%r5, %ntid.x;
	mad.lo.s32 	%r1, %r4, %r5, %r3;
	setp.ge.s32 	%p1, %r1, %r2;
	@%p1 bra 	$L__BB2_2;
	cvta.to.global.u64 	%rd5, %rd2;
	cvta.to.global.u64 	%rd6, %rd1;
	cvta.to.global.u64 	%rd7, %rd3;
	cvta.to.global.u64 	%rd8, %rd4;
	mul.wide.s32 	%rd9, %r1, 4;
	add.s64 	%rd10, %rd5, %rd9;
	ld.global.f32 	%f8, [%rd10];
	mov.f32 	%f9, 0f3F800000;
	sub.f32 	%f10, %f9, %f2;
	add.s64 	%rd11, %rd6, %rd9;
	ld.global.f32 	%f11, [%rd11];
	mul.f32 	%f12, %f10, %f11;
	fma.rn.f32 	%f13, %f2, %f8, %f12;
	st.global.f32 	[%rd10], %f13;
	add.s64 	%rd12, %rd7, %rd9;
	ld.global.f32 	%f14, [%rd12];
	sub.f32 	%f15, %f9, %f3;
	ld.global.f32 	%f16, [%rd11];
	mul.f32 	%f17, %f15, %f16;
	mul.f32 	%f18, %f16, %f17;
	fma.rn.f32 	%f19, %f3, %f14, %f18;
	st.global.f32 	[%rd12], %f19;
	ld.global.f32 	%f20, [%rd10];
	mul.f32 	%f21, %f6, %f20;
	mul.f32 	%f22, %f7, %f19;
	sqrt.rn.f32 	%f23, %f22;
	add.f32 	%f24, %f4, %f23;
	div.rn.f32 	%f25, %f21, %f24;
	add.s64 	%rd13, %rd8, %rd9;
	ld.global.f32 	%f26, [%rd13];
	fma.rn.f32 	%f27, %f5, %f26, %f25;
	mul.f32 	%f28, %f1, %f27;
	sub.f32 	%f29, %f26, %f28;
	st.global.f32 	[%rd13], %f29;
$L__BB2_2:
	ret;

}
	// .globl	_Z15clipGradsKernelPffi
.visible .entry _Z15clipGradsKernelPffi(
	.param .u64 .ptr .align 1 _Z15clipGradsKernelPffi_param_0,
	.param .f32 _Z15clipGradsKernelPffi_param_1,
	.param .u32 _Z15clipGradsKernelPffi_param_2
)
{
	.reg .pred 	%p<2>;
	.reg .b32 	%r<6>;
	.reg .b32 	%f<4>;
	.reg .b64 	%rd<5>;

	ld.param.u64 	%rd1, [_Z15clipGradsKernelPffi_param_0];
	ld.param.f32 	%f1, [_Z15clipGradsKernelPffi_param_1];
	ld.param.u32 	%r2, [_Z15clipGradsKernelPffi_param_2];
	mov.u32 	%r3, %ctaid.x;
	mov.u32 	%r4, %ntid.x;
	mov.u32 	%r5, %tid.x;
	mad.lo.s32 	%r1, %r3, %r4, %r5;
	setp.ge.s32 	%p1, %r1, %r2;
	@%p1 bra 	$L__BB3_2;
	cvta.to.global.u64 	%rd2, %rd1;
	mul.wide.s32 	%rd3, %r1, 4;
	add.s64 	%rd4, %rd2, %rd3;
	ld.global.f32 	%f2, [%rd4];
	mul.f32 	%f3, %f1, %f2;
	st.global.f32 	[%rd4], %f3;
$L__BB3_2:
	ret;

}


// ===== COMPILED SASS (sm_100) =====

	.target	sm_100

	.elftype	@"ET_EXEC"


//--------------------- .note.nv.tkinfo           --------------------------
	.section	.note.nv.tkinfo,"",@"SHT_NOTE"
	.sectionflags	@"SHF_NOTE_NV_TKINFO"
	.tkinfo
        /*0018*/ 	.word	0x00000002
        /*0030*/ 	.string	""
        /*0030*/ 	.string	"ptxas"
        /*0030*/ 	.string	"Cuda compilation tools, release 13.0, V13.0.88"
        /*0030*/ 	.string	"Build cuda_13.0.r13.0/compiler.36424714_0"
        /*0030*/ 	.string	"-arch sm_100 -m 64 "



//--------------------- .note.nv.cuinfo           --------------------------
	.section	.note.nv.cuinfo,"",@"SHT_NOTE"
	.sectionflags	@"SHF_NOTE_NV_CUINFO"
        /*0018*/ 	.short	0x0002
        /*001a*/ 	.short	0x0064
        /*001c*/ 	.short	0x0082
	.zero		2


//--------------------- .nv.info                  --------------------------
	.section	.nv.info,"",@"SHT_CUDA_INFO"
	.align	4


	//----- nvinfo : EIATTR_REGCOUNT
	.align		4
        /*0000*/ 	.byte	0x04, 0x2f
        /*0002*/ 	.short	(.L_1 - .L_0)
	.align		4
.L_0:
        /*0004*/ 	.word	index@(_Z13updateRMSpropPfS_S_fffi)
        /*0008*/ 	.word	0x0000000f


	//----- nvinfo : EIATTR_FRAME_SIZE
	.align		4
.L_1:
        /*000c*/ 	.byte	0x04, 0x11
        /*000e*/ 	.short	(.L_3 - .L_2)
	.align		4
.L_2:
        /*0010*/ 	.word	index@($__internal_5_$__cuda_sm3x_div_rn_noftz_f32_slowpath)
        /*0014*/ 	.word	0x00000000


	//----- nvinfo : EIATTR_FRAME_SIZE
	.align		4
.L_3:
        /*0018*/ 	.byte	0x04, 0x11
        /*001a*/ 	.short	(.L_5 - .L_4)
	.align		4
.L_4:
        /*001c*/ 	.word	index@($__internal_4_$__cuda_sm20_sqrt_rn_f32_slowpath)
        /*0020*/ 	.word	0x00000000


	//----- nvinfo : EIATTR_FRAME_SIZE
	.align		4
.L_5:
        /*0024*/ 	.byte	0x04, 0x11
        /*0026*/ 	.short	(.L_7 - .L_6)
	.align		4
.L_6:
        /*0028*/ 	.word	index@(_Z13updateRMSpropPfS_S_fffi)
        /*002c*/ 	.word	0x00000000


	//----- nvinfo : EIATTR_REGCOUNT
	.align		4
.L_7:
        /*0030*/ 	.byte	0x04, 0x2f
        /*0032*/ 	.short	(.L_9 - .L_8)
	.align		4
.L_8:
        /*0034*/ 	.word	index@(_Z10updateAdamPfS_S_S_ffffffi)
        /*0038*/ 	.word	0x00000010


	//----- nvinfo : EIATTR_FRAME_SIZE
	.align		4
.L_9:
        /*003c*/ 	.byte	0x04, 0x11
        /*003e*/ 	.short	(.L_11 - .L_10)
	.align		4
.L_10:
        /*0040*/ 	.word	index@($__internal_3_$__cuda_sm3x_div_rn_noftz_f32_slowpath)
        /*0044*/ 	.word	0x00000000


	//----- nvinfo : EIATTR_FRAME_SIZE
	.align		4
.L_11:
        /*0048*/ 	.byte	0x04, 0x11
        /*004a*/ 	.short	(.L_13 - .L_12)
	.align		4
.L_12:
        /*004c*/ 	.word	index@($__internal_2_$__cuda_sm20_sqrt_rn_f32_slowpath)
        /*0050*/ 	.word	0x00000000


	//----- nvinfo : EIATTR_FRAME_SIZE
	.align		4
.L_13:
        /*0054*/ 	.byte	0x04, 0x11
        /*0056*/ 	.short	(.L_15 - .L_14)
	.align		4
.L_14:
        /*0058*/ 	.word	index@(_Z10updateAdamPfS_S_S_ffffffi)
        /*005c*/ 	.word	0x00000000


	//----- nvinfo : EIATTR_REGCOUNT
	.align		4
.L_15:
        /*0060*/ 	.byte	0x04, 0x2f
        /*0062*/ 	.short	(.L_17 - .L_16)
	.align		4
.L_16:
        /*0064*/ 	.word	index@(_Z11updateAdamWPfS_S_S_fffffffi)
        /*0068*/ 	.word	0x0000000f


	//----- nvinfo : EIATTR_FRAME_SIZE
	.align		4
.L_17:
        /*006c*/ 	.byte	0x04, 0x11
        /*006e*/ 	.short	(.L_19 - .L_18)
	.align		4
.L_18:
        /*0070*/ 	.word	index@($__internal_1_$__cuda_sm3x_div_rn_noftz_f32_slowpath)
        /*0074*/ 	.word	0x00000000


	//----- nvinfo : EIATTR_FRAME_SIZE
	.align		4
.L_19:
        /*0078*/ 	.byte	0x04, 0x11
        /*007a*/ 	.short	(.L_21 - .L_20)
	.align		4
.L_20:
        /*007c*/ 	.word	index@($__internal_0_$__cuda_sm20_sqrt_rn_f32_slowpath)
        /*0080*/ 	.word	0x00000000


	//----- nvinfo : EIATTR_FRAME_SIZE
	.align		4
.L_21:
        /*0084*/ 	.byte	0x04, 0x11
        /*0086*/ 	.short	(.L_23 - .L_22)
	.align		4
.L_22:
        /*0088*/ 	.word	index@(_Z11updateAdamWPfS_S_S_fffffffi)
        /*008c*/ 	.word	0x00000000


	//----- nvinfo : EIATTR_REGCOUNT
	.align		4
.L_23:
        /*0090*/ 	.byte	0x04, 0x2f
        /*0092*/ 	.short	(.L_25 - .L_24)
	.align		4
.L_24:
        /*0094*/ 	.word	index@(_Z15clipGradsKernelPffi)
        /*0098*/ 	.word	0x00000008


	//----- nvinfo : EIATTR_FRAME_SIZE
	.align		4
.L_25:
        /*009c*/ 	.byte	0x04, 0x11
        /*009e*/ 	.short	(.L_27 - .L_26)
	.align		4
.L_26:
        /*00a0*/ 	.word	index@(_Z15clipGradsKernelPffi)
        /*00a4*/ 	.word	0x00000000


	//----- nvinfo : EIATTR_MIN_STACK_SIZE
	.align		4
.L_27:
        /*00a8*/ 	.byte	0x04, 0x12
        /*00aa*/ 	.short	(.L_29 - .L_28)
	.align		4
.L_28:
        /*00ac*/ 	.word	index@(_Z15clipGradsKernelPffi)
        /*00b0*/ 	.word	0x00000000


	//----- nvinfo : EIATTR_MIN_STACK_SIZE
	.align		4
.L_29:
        /*00b4*/ 	.byte	0x04, 0x12
        /*00b6*/ 	.short	(.L_31 - .L_30)
	.align		4
.L_30:
        /*00b8*/ 	.word	index@(_Z11updateAdamWPfS_S_S_fffffffi)
        /*00bc*/ 	.word	0x00000000


	//----- nvinfo : EIATTR_MIN_STACK_SIZE
	.align		4
.L_31:
        /*00c0*/ 	.byte	0x04, 0x12
        /*00c2*/ 	.short	(.L_33 - .L_32)
	.align		4
.L_32:
        /*00c4*/ 	.word	index@(_Z10updateAdamPfS_S_S_ffffffi)
        /*00c8*/ 	.word	0x00000000


	//----- nvinfo : EIATTR_MIN_STACK_SIZE
	.align		4
.L_33:
        /*00cc*/ 	.byte	0x04, 0x12
        /*00ce*/ 	.short	(.L_35 - .L_34)
	.align		4
.L_34:
        /*00d0*/ 	.word	index@(_Z13updateRMSpropPfS_S_fffi)
        /*00d4*/ 	.word	0x00000000
.L_35:


//--------------------- .nv.compat                --------------------------
	.section	.nv.compat,"",@"SHT_CUDA_COMPAT_INFO"
	.align	4
        /*0000*/ 	.byte	0x02, 0x09, 0x00, 0x00, 0x02, 0x02, 0x01, 0x00, 0x02, 0x05, 0x05, 0x00, 0x03, 0x07, 0x01, 0x01
        /*0010*/ 	.byte	0x02, 0x03, 0x00, 0x00, 0x02, 0x06, 0x01, 0x00, 0x04, 0x0b, 0x08, 0x00, 0x01, 0x00, 0x00, 0x00
        /*0020*/ 	.byte	0x00, 0x00, 0x00, 0x00


//--------------------- .nv.info._Z15clipGradsKernelPffi --------------------------
	.section	.nv.info._Z15clipGradsKernelPffi,"",@"SHT_CUDA_INFO"
	.sectionflags	@""
	.align	4


	//----- nvinfo : EIATTR_CUDA_API_VERSION
	.align		4
        /*0000*/ 	.byte	0x04, 0x37
        /*0002*/ 	.short	(.L_37 - .L_36)
.L_36:
        /*0004*/ 	.word	0x00000082


	//----- nvinfo : EIATTR_KPARAM_INFO
	.align		4
.L_37:
        /*0008*/ 	.byte	0x04, 0x17
        /*000a*/ 	.short	(.L_39 - .L_38)
.L_38:
        /*000c*/ 	.word	0x00000000
        /*0010*/ 	.short	0x0002
        /*0012*/ 	.short	0x000c
        /*0014*/ 	.byte	0x00, 0xf0, 0x11, 0x00


	//----- nvinfo : EIATTR_KPARAM_INFO
	.align		4
.L_39:
        /*0018*/ 	.byte	0x04, 0x17
        /*001a*/ 	.short	(.L_41 - .L_40)
.L_40:
        /*001c*/ 	.word	0x00000000
        /*0020*/ 	.short	0x0001
        /*0022*/ 	.short	0x0008
        /*0024*/ 	.byte	0x00, 0xf0, 0x11, 0x00


	//----- nvinfo : EIATTR_KPARAM_INFO
	.align		4
.L_41:
        /*0028*/ 	.byte	0x04, 0x17
        /*002a*/ 	.short	(.L_43 - .L_42)
.L_42:
        /*002c*/ 	.word	0x00000000
        /*0030*/ 	.short	0x0000
        /*0032*/ 	.short	0x0000
        /*0034*/ 	.byte	0x00, 0xf5, 0x21, 0x00


	//----- nvinfo : EIATTR_SPARSE_MMA_MASK
	.align		4
.L_43:
        /*0038*/ 	.byte	0x03, 0x50
        /*003a*/ 	.short	0x0000


	//----- nvinfo : EIATTR_MAXREG_COUNT
	.align		4
        /*003c*/ 	.byte	0x03, 0x1b
        /*003e*/ 	.short	0x00ff


	//----- nvinfo : EIATTR_MERCURY_ISA_VERSION
	.align		4
        /*0040*/ 	.byte	0x03, 0x5f
        /*0042*/ 	.short	0x0101


	//----- nvinfo : EIATTR_VRC_CTA_INIT_COUNT
	.align		4
        /*0044*/ 	.byte	0x02, 0x4a
	.zero		1
	.zero		1


	//----- nvinfo : EIATTR_EXIT_INSTR_OFFSETS
	.align		4
        /*0048*/ 	.byte	0x04, 0x1c
        /*004a*/ 	.short	(.L_45 - .L_44)


	//   ....[0]....
.L_44:
        /*004c*/ 	.word	0x00000070


	//   ....[1]....
        /*0050*/ 	.word	0x000000f0


	//----- nvinfo : EIATTR_CBANK_PARAM_SIZE
	.align		4
.L_45:
        /*0054*/ 	.byte	0x03, 0x19
        /*0056*/ 	.short	0x0010


	//----- nvinfo : EIATTR_PARAM_CBANK
	.align		4
        /*0058*/ 	.byte	0x04, 0x0a
        /*005a*/ 	.short	(.L_47 - .L_46)
	.align		4
.L_46:
        /*005c*/ 	.word	index@(.nv.constant0._Z15clipGradsKernelPffi)
        /*0060*/ 	.short	0x0380
        /*0062*/ 	.short	0x0010


	//----- nvinfo : EIATTR_SW_WAR
	.align		4
.L_47:
        /*0064*/ 	.byte	0x04, 0x36
        /*0066*/ 	.short	(.L_49 - .L_48)
.L_48:
        /*0068*/ 	.word	0x00000008
.L_49:


//--------------------- .nv.info._Z11updateAdamWPfS_S_S_fffffffi --------------------------
	.section	.nv.info._Z11updateAdamWPfS_S_S_fffffffi,"",@"SHT_CUDA_INFO"
	.sectionflags	@""
	.align	4


	//----- nvinfo : EIATTR_CUDA_API_VERSION
	.align		4
        /*0000*/ 	.byte	0x04, 0x37
        /*0002*/ 	.short	(.L_51 - .L_50)
.L_50:
        /*0004*/ 	.word	0x00000082


	//----- nvinfo : EIATTR_KPARAM_INFO
	.align		4
.L_51:
        /*0008*/ 	.byte	0x04, 0x17
        /*000a*/ 	.short	(.L_53 - .L_52)
.L_52:
        /*000c*/ 	.word	0x00000000
        /*0010*/ 	.short	0x000b
        /*0012*/ 	.short	0x003c
        /*0014*/ 	.byte	0x00, 0xf0, 0x11, 0x00


	//----- nvinfo : EIATTR_KPARAM_INFO
	.align		4
.L_53:
        /*0018*/ 	.byte	0x04, 0x17
        /*001a*/ 	.short	(.L_55 - .L_54)
.L_54:
        /*001c*/ 	.word	0x00000000
        /*0020*/ 	.short	0x000a
        /*0022*/ 	.short	0x0038
        /*0024*/ 	.byte	0x00, 0xf0, 0x11, 0x00


	//----- nvinfo : EIATTR_KPARAM_INFO
	.align		4
.L_55:
        /*0028*/ 	.byte	0x04, 0x17
        /*002a*/ 	.short	(.L_57 - .L_56)
.L_56:
        /*002c*/ 	.word	0x00000000
        /*0030*/ 	.short	0x0009
        /*0032*/ 	.short	0x0034
        /*0034*/ 	.byte	0x00, 0xf0, 0x11, 0x00


	//----- nvinfo : EIATTR_KPARAM_INFO
	.align		4
.L_57:
        /*0038*/ 	.byte	0x04, 0x17
        /*003a*/ 	.short	(.L_59 - .L_58)
.L_58:
        /*003c*/ 	.word	0x00000000
        /*0040*/ 	.short	0x0008
        /*0042*/ 	.short	0x0030
        /*0044*/ 	.byte	0x00, 0xf0, 0x11, 0x00


	//----- nvinfo : EIATTR_KPARAM_INFO
	.align		4
.L_59:
        /*0048*/ 	.byte	0x04, 0x17
        /*004a*/ 	.short	(.L_61 - .L_60)
.L_60:
        /*004c*/ 	.word	0x00000000
        /*0050*/ 	.short	0x0007
        /*0052*/ 	.short	0x002c
        /*0054*/ 	.byte	0x00, 0xf0, 0x11, 0x00


	//----- nvinfo : EIATTR_KPARAM_INFO
	.align		4
.L_61:
        /*0058*/ 	.byte	0x04, 0x17
        /*005a*/ 	.short	(.L_63 - .L_62)
.L_62:
        /*005c*/ 	.word	0x00000000
        /*0060*/ 	.short	0x0006
        /*0062*/ 	.short	0x0028
        /*0064*/ 	.byte	0x00, 0xf0, 0x11, 0x00


	//----- nvinfo : EIATTR_KPARAM_INFO
	.align		4
.L_63:
        /*0068*/ 	.byte	0x04, 0x17
        /*006a*/ 	.short	(.L_65 - .L_64)
.L_64:
        /*006c*/ 	.word	0x00000000
        /*0070*/ 	.short	0x0005
        /*0072*/ 	.short	0x0024
        /*0074*/ 	.byte	0x00, 0xf0, 0x11, 0x00


	//----- nvinfo : EIATTR_KPARAM_INFO
	.align		4
.L_65:
        /*0078*/ 	.byte	0x04, 0x17
        /*007a*/ 	.short	(.L_67 - .L_66)
.L_66:
        /*007c*/ 	.word	0x00000000
        /*0080*/ 	.short	0x0004
        /*0082*/ 	.short	0x0020
        /*0084*/ 	.byte	0x00, 0xf0, 0x11, 0x00


	//----- nvinfo : EIATTR_KPARAM_INFO
	.align		4
.L_67:
        /*0088*/ 	.byte	0x04, 0x17
        /*008a*/ 	.short	(.L_69 - .L_68)
.L_68:
        /*008c*/ 	.word	0x00000000
        /*0090*/ 	.short	0x0003
        /*0092*/ 	.short	0x0018
        /*0094*/ 	.byte	0x00, 0xf5, 0x21, 0x00


	//----- nvinfo : EIATTR_KPARAM_INFO
	.align		4
.L_69:
        /*0098*/ 	.byte	0x04, 0x17
        /*009a*/ 	.short	(.L_71 - .L_70)
.L_70:
        /*009c*/ 	.word	0x00000000
        /*00a0*/ 	.short	0x0002
        /*00a2*/ 	.short	0x0010
        /*00a4*/ 	.byte	0x00, 0xf5, 0x21, 0x00


	//----- nvinfo : EIATTR_KPARAM_INFO
	.align		4
.L_71:
        /*00a8*/ 	.byte	0x04, 0x17
        /*00aa*/ 	.short	(.L_73 - .L_72)
.L_72:
        /*00ac*/ 	.word	0x00000000
        /*00b0*/ 	.short	0x0001
        /*00b2*/ 	.short	0x0008
        /*00b4*/ 	.byte	0x00, 0xf5, 0x21, 0x00


	//----- nvinfo : EIATTR_KPARAM_INFO
	.align		4
.L_73:
        /*00b8*/ 	.byte	0x04, 0x17
        /*00ba*/ 	.short	(.L_75 - .L_74)
.L_74:
        /*00bc*/ 	.word	0x00000000
        /*00c0*/ 	.short	0x0000
        /*00c2*/ 	.short	0x0000
        /*00c4*/ 	.byte	0x00, 0xf5, 0x21, 0x00


	//----- nvinfo : EIATTR_SPARSE_MMA_MASK
	.align		4
.L_75:
        /*00c8*/ 	.byte	0x03, 0x50
        /*00ca*/ 	.short	0x0000


	//----- nvinfo : EIATTR_MAXREG_COUNT
	.align		4
        /*00cc*/ 	.byte	0x03, 0x1b
        /*00ce*/ 	.short	0x00ff


	//----- nvinfo : EIATTR_MERCURY_ISA_VERSION
	.align		4
        /*00d0*/ 	.byte	0x03, 0x5f
        /*00d2*/ 	.short	0x0101


	//----- nvinfo : EIATTR_VRC_CTA_INIT_COUNT
	.align		4
        /*00d4*/ 	.byte	0x02, 0x4a
	.zero		1
	.zero		1


	//----- nvinfo : EIATTR_EXIT_INSTR_OFFSETS
	.align		4
        /*00d8*/ 	.byte	0x04, 0x1c
        /*00da*/ 	.short	(.L_77 - .L_76)


	//   ....[0]....
.L_76:
        /*00dc*/ 	.word	0x00000070


	//   ....[1]....
        /*00e0*/ 	.word	0x00000480


	//----- nvinfo : EIATTR_CRS_STACK_SIZE
	.align		4
.L_77:
        /*00e4*/ 	.byte	0x04, 0x1e
        /*00e6*/ 	.short	(.L_79 - .L_78)
.L_78:
        /*00e8*/ 	.word	0x00000000


	//----- nvinfo : EIATTR_CBANK_PARAM_SIZE
	.align		4
.L_79:
        /*00ec*/ 	.byte	0x03, 0x19
        /*00ee*/ 	.short	0x0040


	//----- nvinfo : EIATTR_PARAM_CBANK
	.align		4
        /*00f0*/ 	.byte	0x04, 0x0a
        /*00f2*/ 	.short	(.L_81 - .L_80)
	.align		4
.L_80:
        /*00f4*/ 	.word	index@(.nv.constant0._Z11updateAdamWPfS_S_S_fffffffi)
        /*00f8*/ 	.short	0x0380
        /*00fa*/ 	.short	0x0040


	//----- nvinfo : EIATTR_SW_WAR
	.align		4
.L_81:
        /*00fc*/ 	.byte	0x04, 0x36
        /*00fe*/ 	.short	(.L_83 - .L_82)
.L_82:
        /*0100*/ 	.word	0x00000008
.L_83:


//--------------------- .nv.info._Z10updateAdamPfS_S_S_ffffffi --------------------------
	.section	.nv.info._Z10updateAdamPfS_S_S_ffffffi,"",@"SHT_CUDA_INFO"
	.sectionflags	@""
	.align	4


	//----- nvinfo : EIATTR_CUDA_API_VERSION
	.align		4
        /*0000*/ 	.byte	0x04, 0x37
        /*0002*/ 	.short	(.L_85 - .L_84)
.L_84:
        /*0004*/ 	.word	0x00000082


	//----- nvinfo : EIATTR_KPARAM_INFO
	.align		4
.L_85:
        /*0008*/ 	.byte	0x04, 0x17
        /*000a*/ 	.short	(.L_87 - .L_86)
.L_86:
        /*000c*/ 	.word	0x00000000
        /*0010*/ 	.short	0x000a
        /*0012*/ 	.short	0x0038
        /*0014*/ 	.byte	0x00, 0xf0, 0x11, 0x00


	//----- nvinfo : EIATTR_KPARAM_INFO
	.align		4
.L_87:
        /*0018*/ 	.byte	0x04, 0x17
        /*001a*/ 	.short	(.L_89 - .L_88)
.L_88:
        /*001c*/ 	.word	0x00000000
        /*0020*/ 	.short	0x0009
        /*0022*/ 	.short	0x0034
        /*0024*/ 	.byte	0x00, 0xf0, 0x11, 0x00


	//----- nvinfo : EIATTR_KPARAM_INFO
	.align		4
.L_89:
        /*0028*/ 	.byte	0x04, 0x17
        /*002a*/ 	.short	(.L_91 - .L_90)
.L_90:
        /*002c*/ 	.word	0x00000000
        /*0030*/ 	.short	0x0008
        /*0032*/ 	.short	0x0030
        /*0034*/ 	.byte	0x00, 0xf0, 0x11, 0x00


	//----- nvinfo : EIATTR_KPARAM_INFO
	.align		4
.L_91:
        /*0038*/ 	.byte	0x04, 0x17
        /*003a*/ 	.short	(.L_93 - .L_92)
.L_92:
        /*003c*/ 	.word	0x00000000
        /*0040*/ 	.short	0x0007
        /*0042*/ 	.short	0x002c
        /*0044*/ 	.byte	0x00, 0xf0, 0x11, 0x00


	//----- nvinfo : EIATTR_KPARAM_INFO
	.align		4
.L_93:
        /*0048*/ 	.byte	0x04, 0x17
        /*004a*/ 	.short	(.L_95 - .L_94)
.L_94:
        /*004c*/ 	.word	0x00000000
        /*0050*/ 	.short	0x0006
        /*0052*/ 	.short	0x0028
        /*0054*/ 	.byte	0x00, 0xf0, 0x11, 0x00


	//----- nvinfo : EIATTR_KPARAM_INFO
	.align		4
.L_95:
        /*0058*/ 	.byte	0x04, 0x17
        /*005a*/ 	.short	(.L_97 - .L_96)
.L_96:
        /*005c*/ 	.word	0x00000000
        /*0060*/ 	.short	0x0005
        /*0062*/ 	.short	0x0024
        /*0064*/ 	.byte	0x00, 0xf0, 0x11, 0x00


	//----- nvinfo : EIATTR_KPARAM_INFO
	.align		4
.L_97:
        /*0068*/ 	.byte	0x04, 0x17
        /*006a*/ 	.short	(.L_99 - .L_98)
.L_98:
        /*006c*/ 	.word	0x00000000
        /*0070*/ 	.short	0x0004
        /*0072*/ 	.short	0x0020
        /*0074*/ 	.byte	0x00, 0xf0, 0x11, 0x00


	//----- nvinfo : EIATTR_KPARAM_INFO
	.align		4
.L_99:
        /*0078*/ 	.byte	0x04, 0x17
        /*007a*/ 	.short	(.L_101 - .L_100)
.L_100:
        /*007c*/ 	.word	0x00000000
        /*0080*/ 	.short	0x0003
        /*0082*/ 	.short	0x0018
        /*0084*/ 	.byte	0x00, 0xf5, 0x21, 0x00


	//----- nvinfo : EIATTR_KPARAM_INFO
	.align		4
.L_101:
        /*0088*/ 	.byte	0x04, 0x17
        /*008a*/ 	.short	(.L_103 - .L_102)
.L_102:
        /*008c*/ 	.word	0x00000000
        /*0090*/ 	.short	0x0002
        /*0092*/ 	.short	0x0010
        /*0094*/ 	.byte	0x00, 0xf5, 0x21, 0x00


	//----- nvinfo : EIATTR_KPARAM_INFO
	.align		4
.L_103:
        /*0098*/ 	.byte	0x04, 0x17
        /*009a*/ 	.short	(.L_105 - .L_104)
.L_104:
        /*009c*/ 	.word	0x00000000
        /*00a0*/ 	.short	0x0001
        /*00a2*/ 	.short	0x0008
        /*00a4*/ 	.byte	0x00, 0xf5, 0x21, 0x00


	//----- nvinfo : EIATTR_KPARAM_INFO
	.align		4
.L_105:
        /*00a8*/ 	.byte	0x04, 0x17
        /*00aa*/ 	.short	(.L_107 - .L_106)
.L_106:
        /*00ac*/ 	.word	0x00000000
        /*00b0*/ 	.short	0x0000
        /*00b2*/ 	.short	0x0000
        /*00b4*/ 	.byte	0x00, 0xf5, 0x21, 0x00


	//----- nvinfo : EIATTR_SPARSE_MMA_MASK
	.align		4
.L_107:
        /*00b8*/ 	.byte	0x03, 0x50
        /*00ba*/ 	.short	0x0000


	//----- nvinfo : EIATTR_MAXREG_COUNT
	.align		4
        /*00bc*/ 	.byte	0x03, 0x1b
        /*00be*/ 	.short	0x00ff


	//----- nvinfo : EIATTR_MERCURY_ISA_VERSION
	.align		4
        /*00c0*/ 	.byte	0x03, 0x5f
        /*00c2*/ 	.short	0x0101


	//----- nvinfo : EIATTR_VRC_CTA_INIT_COUNT
	.align		4
        /*00c4*/ 	.byte	0x02, 0x4a
	.zero		1
	.zero		1


	//----- nvinfo : EIATTR_EXIT_INSTR_OFFSETS
	.align		4
        /*00c8*/ 	.byte	0x04, 0x1c
        /*00ca*/ 	.short	(.L_109 - .L_108)


	//   ....[0]....
.L_108:
        /*00cc*/ 	.word	0x00000070


	//   ....[1]....
        /*00d0*/ 	.word	0x00000450


	//----- nvinfo : EIATTR_CRS_STACK_SIZE
	.align		4
.L_109:
        /*00d4*/ 	.byte	0x04, 0x1e
        /*00d6*/ 	.short	(.L_111 - .L_110)
.L_110:
        /*00d8*/ 	.word	0x00000000


	//----- nvinfo : EIATTR_CBANK_PARAM_SIZE
	.align		4
.L_111:
        /*00dc*/ 	.byte	0x03, 0x19
        /*00de*/ 	.short	0x003c


	//----- nvinfo : EIATTR_PARAM_CBANK
	.align		4
        /*00e0*/ 	.byte	0x04, 0x0a
        /*00e2*/ 	.short	(.L_113 - .L_112)
	.align		4
.L_112:
        /*00e4*/ 	.word	index@(.nv.constant0._Z10updateAdamPfS_S_S_ffffffi)
        /*00e8*/ 	.short	0x0380
        /*00ea*/ 	.short	0x003c


	//----- nvinfo : EIATTR_SW_WAR
	.align		4
.L_113:
        /*00ec*/ 	.byte	0x04, 0x36
        /*00ee*/ 	.short	(.L_115 - .L_114)
.L_114:
        /*00f0*/ 	.word	0x00000008
.L_115:


//--------------------- .nv.info._Z13updateRMSpropPfS_S_fffi --------------------------
	.section	.nv.info._Z13updateRMSpropPfS_S_fffi,"",@"SHT_CUDA_INFO"
	.sectionflags	@""
	.align	4


	//----- nvinfo : EIATTR_CUDA_API_VERSION
	.align		4
        /*0000*/ 	.byte	0x04, 0x37
        /*0002*/ 	.short	(.L_117 - .L_116)
.L_116:
        /*0004*/ 	.word	0x00000082


	//----- nvinfo : EIATTR_KPARAM_INFO
	.align		4
.L_117:
        /*0008*/ 	.byte	0x04, 0x17
        /*000a*/ 	.short	(.L_119 - .L_118)
.L_118:
        /*000c*/ 	.word	0x00000000
        /*0010*/ 	.short	0x0006
        /*0012*/ 	.short	0x0024
        /*0014*/ 	.byte	0x00, 0xf0, 0x11, 0x00


	//----- nvinfo : EIATTR_KPARAM_INFO
	.align		4
.L_119:
        /*0018*/ 	.byte	0x04, 0x17
        /*001a*/ 	.short	(.L_121 - .L_120)
.L_120:
        /*001c*/ 	.word	0x00000000
        /*0020*/ 	.short	0x0005
        /*0022*/ 	.short	0x0020
        /*0024*/ 	.byte	0x00, 0xf0, 0x11, 0x00


	//----- nvinfo : EIATTR_KPARAM_INFO
	.align		4
.L_121:
        /*0028*/ 	.byte	0x04, 0x17
        /*002a*/ 	.short	(.L_123 - .L_122)
.L_122:
        /*002c*/ 	.word	0x00000000
        /*0030*/ 	.short	0x0004
        /*0032*/ 	.short	0x001c
        /*0034*/ 	.byte	0x00, 0xf0, 0x11, 0x00


	//----- nvinfo : EIATTR_KPARAM_INFO
	.align		4
.L_123:
        /*0038*/ 	.byte	0x04, 0x17
        /*003a*/ 	.short	(.L_125 - .L_124)
.L_124:
        /*003c*/ 	.word	0x00000000
        /*0040*/ 	.short	0x0003
        /*0042*/ 	.short	0x0018
        /*0044*/ 	.byte	0x00, 0xf0, 0x11, 0x00


	//----- nvinfo : EIATTR_KPARAM_INFO
	.align		4
.L_125:
        /*0048*/ 	.byte	0x04, 0x17
        /*004a*/ 	.short	(.L_127 - .L_126)
.L_126:
        /*004c*/ 	.word	0x00000000
        /*0050*/ 	.short	0x0002
        /*0052*/ 	.short	0x0010
        /*0054*/ 	.byte	0x00, 0xf5, 0x21, 0x00


	//----- nvinfo : EIATTR_KPARAM_INFO
	.align		4
.L_127:
        /*0058*/ 	.byte	0x04, 0x17
        /*005a*/ 	.short	(.L_129 - .L_128)
.L_128:
        /*005c*/ 	.word	0x00000000
        /*0060*/ 	.short	0x0001
        /*0062*/ 	.short	0x0008
        /*0064*/ 	.byte	0x00, 0xf5, 0x21, 0x00


	//----- nvinfo : EIATTR_KPARAM_INFO
	.align		4
.L_129:
        /*0068*/ 	.byte	0x04, 0x17
        /*006a*/ 	.short	(.L_131 - .L_130)
.L_130:
        /*006c*/ 	.word	0x00000000
        /*0070*/ 	.short	0x0000
        /*0072*/ 	.short	0x0000
        /*0074*/ 	.byte	0x00, 0xf5, 0x21, 0x00


	//----- nvinfo : EIATTR_SPARSE_MMA_MASK
	.align		4
.L_131:
        /*0078*/ 	.byte	0x03, 0x50
        /*007a*/ 	.short	0x0000


	//----- nvinfo : EIATTR_MAXREG_COUNT
	.align		4
        /*007c*/ 	.byte	0x03, 0x1b
        /*007e*/ 	.short	0x00ff


	//----- nvinfo : EIATTR_MERCURY_ISA_VERSION
	.align		4
        /*0080*/ 	.byte	0x03, 0x5f
        /*0082*/ 	.short	0x0101


	//----- nvinfo : EIATTR_VRC_CTA_INIT_COUNT
	.align		4
        /*0084*/ 	.byte	0x02, 0x4a
	.zero		1
	.zero		1


	//----- nvinfo : EIATTR_EXIT_INSTR_OFFSETS
	.align		4
        /*0088*/ 	.byte	0x04, 0x1c
        /*008a*/ 	.short	(.L_133 - .L_132)


	//   ....[0]....
.L_132:
        /*008c*/ 	.word	0x00000070


	//   ....[1]....
        /*0090*/ 	.word	0x00000390


	//----- nvinfo : EIATTR_CRS_STACK_SIZE
	.align		4
.L_133:
        /*0094*/ 	.byte	0x04, 0x1e
        /*0096*/ 	.short	(.L_135 - .L_134)
.L_134:
        /*0098*/ 	.word	0x00000000


	//----- nvinfo : EIATTR_CBANK_PARAM_SIZE
	.align		4
.L_135:
        /*009c*/ 	.byte	0x03, 0x19
        /*009e*/ 	.short	0x0028


	//----- nvinfo : EIATTR_PARAM_CBANK
	.align		4
        /*00a0*/ 	.byte	0x04, 0x0a
        /*00a2*/ 	.short	(.L_137 - .L_136)
	.align		4
.L_136:
        /*00a4*/ 	.word	index@(.nv.constant0._Z13updateRMSpropPfS_S_fffi)
        /*00a8*/ 	.short	0x0380
        /*00aa*/ 	.short	0x0028


	//----- nvinfo : EIATTR_SW_WAR
	.align		4
.L_137:
        /*00ac*/ 	.byte	0x04, 0x36
        /*00ae*/ 	.short	(.L_139 - .L_138)
.L_138:
        /*00b0*/ 	.word	0x00000008
.L_139:


//--------------------- .nv.callgraph             --------------------------
	.section	.nv.callgraph,"",@"SHT_CUDA_CALLGRAPH"
	.align	4
	.sectionentsize	8
	.align		4
        /*0000*/ 	.word	0x00000000
	.align		4
        /*0004*/ 	.word	0xffffffff
	.align		4
        /*0008*/ 	.word	0x00000000
	.align		4
        /*000c*/ 	.word	0xfffffffe
	.align		4
        /*0010*/ 	.word	0x00000000
	.align		4
        /*0014*/ 	.word	0xfffffffd
	.align		4
        /*0018*/ 	.word	0x00000000
	.align		4
        /*001c*/ 	.word	0xfffffffc


//--------------------- .text._Z15clipGradsKernelPffi --------------------------
	.section	.text._Z15clipGradsKernelPffi,"ax",@progbits
	.align	128
        .global         _Z15clipGradsKernelPffi
        .type           _Z15clipGradsKernelPffi,@function
        .size           _Z15clipGradsKernelPffi,(.L_x_61 - _Z15clipGradsKernelPffi)
        .other          _Z15clipGradsKernelPffi,@"STO_CUDA_ENTRY STV_DEFAULT"
_Z15clipGradsKernelPffi:
.text._Z15clipGradsKernelPffi:
[----:B------:R-:W-:Y:S01]  /*0000*/  LDC R1, c[0x0][0x37c] ;  /* 0x0000df00ff017b82 */ /* 0x000fe20000000800 */
[----:B------:R-:W0:Y:S07]  /*0010*/  S2R R0, SR_TID.X ;  /* 0x0000000000007919 */ /* 0x000e2e0000002100 */
[----:B------:R-:W0:Y:S01]  /*0020*/  S2UR UR4, SR_CTAID.X ;  /* 0x00000000000479c3 */ /* 0x000e220000002500 */
[----:B------:R-:W1:Y:S07]  /*0030*/  LDCU UR5, c[0x0][0x38c] ;  /* 0x00007180ff0577ac */ /* 0x000e6e0008000800 */
[----:B------:R-:W0:Y:S02]  /*0040*/  LDC R5, c[0x0][0x360] ;  /* 0x0000d800ff057b82 */ /* 0x000e240000000800 */
[----:B0-----:R-:W-:-:S05]  /*0050*/  IMAD R5, R5, UR4, R0 ;  /* 0x0000000405057c24 */ /* 0x001fca000f8e0200 */
[----:B-1----:R-:W-:-:S13]  /*0060*/  ISETP.GE.AND P0, PT, R5, UR5, PT ;  /* 0x0000000505007c0c */ /* 0x002fda000bf06270 */
[----:B------:R-:W-:Y:S05]  /*0070*/  @P0 EXIT ;  /* 0x000000000000094d */ /* 0x000fea0003800000 */
[----:B------:R-:W0:Y:S01]  /*0080*/  LDC.64 R2, c[0x0][0x380] ;  /* 0x0000e000ff027b82 */ /* 0x000e220000000a00 */
[----:B------:R-:W1:Y:S01]  /*0090*/  LDCU.64 UR4, c[0x0][0x358] ;  /* 0x00006b00ff0477ac */ /* 0x000e620008000a00 */
[----:B------:R-:W2:Y:S01]  /*00a0*/  LDCU UR6, c[0x0][0x388] ;  /* 0x00007100ff0677ac */ /* 0x000ea20008000800 */
[----:B0-----:R-:W-:-:S05]  /*00b0*/  IMAD.WIDE R2, R5, 0x4, R2 ;  /* 0x0000000405027825 */ /* 0x001fca00078e0202 */
[----:B-1----:R-:W2:Y:S02]  /*00c0*/  LDG.E R0, desc[UR4][R2.64] ;  /* 0x0000000402007981 */ /* 0x002ea4000c1e1900 */
[----:B--2---:R-:W-:-:S05]  /*00d0*/  FMUL R5, R0, UR6 ;  /* 0x0000000600057c20 */ /* 0x004fca0008400000 */
[----:B------:R-:W-:Y:S01]  /*00e0*/  STG.E desc[UR4][R2.64], R5 ;  /* 0x0000000502007986 */ /* 0x000fe2000c101904 */
[----:B------:R-:W-:Y:S05]  /*00f0*/  EXIT ;  /* 0x000000000000794d */ /* 0x000fea0003800000 */
.L_x_0:
[----:B------:R-:W-:-:S00]  /*0100*/  BRA `(.L_x_0) ;  /* 0xfffffffc00fc7947 */ /* 0x000fc0000383ffff */
[----:B------:R-:W-:-:S00]  /*0110*/  NOP ;  /* 0x0000000000007918 */ /* 0x000fc00000000000 */
        /* <DEDUP_REMOVED lines=14> */
.L_x_61:


//--------------------- .text._Z11updateAdamWPfS_S_S_fffffffi --------------------------
	.section	.text._Z11updateAdamWPfS_S_S_fffffffi,"ax",@progbits
	.align	128
        .global         _Z11updateAdamWPfS_S_S_fffffffi
        .type           _Z11updateAdamWPfS_S_S_fffffffi,@function
        .size           _Z11updateAdamWPfS_S_S_fffffffi,(.L_x_56 - _Z11updateAdamWPfS_S_S_fffffffi)
        .other          _Z11updateAdamWPfS_S_S_fffffffi,@"STO_CUDA_ENTRY STV_DEFAULT"
_Z11updateAdamWPfS_S_S_fffffffi:
.text._Z11updateAdamWPfS_S_S_fffffffi:
        /* <DEDUP_REMOVED lines=10> */
[----:B------:R-:W2:Y:S06]  /*00a0*/  LDCU UR7, c[0x0][0x3b8] ;  /* 0x00007700ff0777ac */ /* 0x000eac0008000800 */
[----:B------:R-:W3:Y:S01]  /*00b0*/  LDC.64 R2, c[0x0][0x388] ;  /* 0x0000e200ff027b82 */ /* 0x000ee20000000a00 */
[----:B------:R-:W4:Y:S07]  /*00c0*/  LDCU UR6, c[0x0][0x3b4] ;  /* 0x00007680ff0677ac */ /* 0x000f2e0008000800 */
[----:B------:R-:W5:Y:S01]  /*00d0*/  LDC R11, c[0x0][0x3a4] ;  /* 0x0000e900ff0b7b82 */ /* 0x000f620000000800 */
[----:B0-----:R-:W-:-:S07]  /*00e0*/  IMAD.WIDE R6, R4, 0x4, R6 ;  /* 0x0000000404067825 */ /* 0x001fce00078e0206 */
[----:B------:R-:W0:Y:S01]  /*00f0*/  LDC.64 R8, c[0x0][0x390] ;  /* 0x0000e400ff087b82 */ /* 0x000e220000000a00 */
[----:B-1----:R-:W2:Y:S01]  /*0100*/  LDG.E R10, desc[UR4][R6.64] ;  /* 0x00000004060a7981 */ /* 0x002ea2000c1e1900 */
[----:B---3--:R-:W-:-:S06]  /*0110*/  IMAD.WIDE R2, R4, 0x4, R2 ;  /* 0x0000000404027825 */ /* 0x008fcc00078e0202 */
[----:B------:R-:W1:Y:S01]  /*0120*/  LDC R12, c[0x0][0x3a8] ;  /* 0x0000ea00ff0c7b82 */ /* 0x000e620000000800 */
[----:B------:R-:W3:Y:S01]  /*0130*/  LDG.E R0, desc[UR4][R2.64] ;  /* 0x0000000402007981 */ /* 0x000ee2000c1e1900 */
[----:B-----5:R-:W-:Y:S01]  /*0140*/  FADD R5, -R11, 1 ;  /* 0x3f8000000b057421 */ /* 0x020fe20000000100 */
[----:B0-----:R-:W-:-:S04]  /*0150*/  IMAD.WIDE R8, R4, 0x4, R8 ;  /* 0x0000000404087825 */ /* 0x001fc800078e0208 */
[----:B--2---:R-:W-:-:S04]  /*0160*/  FMUL R5, R5, R10 ;  /* 0x0000000a05057220 */ /* 0x004fc80000400000 */
[----:B---3--:R-:W-:-:S05]  /*0170*/  FFMA R5, R0, R11, R5 ;  /* 0x0000000b00057223 */ /* 0x008fca0000000005 */
[----:B------:R0:W-:Y:S04]  /*0180*/  STG.E desc[UR4][R2.64], R5 ;  /* 0x0000000502007986 */ /* 0x0001e8000c101904 */
[----:B------:R-:W2:Y:S04]  /*0190*/  LDG.E R11, desc[UR4][R6.64] ;  /* 0x00000004060b7981 */ /* 0x000ea8000c1e1900 */
[----:B------:R-:W3:Y:S01]  /*01a0*/  LDG.E R0, desc[UR4][R8.64] ;  /* 0x0000000408007981 */ /* 0x000ee2000c1e1900 */
[----:B-1----:R-:W-:-:S04]  /*01b0*/  FADD R10, -R12, 1 ;  /* 0x3f8000000c0a7421 */ /* 0x002fc80000000100 */
[----:B--2---:R-:W-:-:S04]  /*01c0*/  FMUL R10, R10, R11 ;  /* 0x0000000b0a0a7220 */ /* 0x004fc80000400000 */
[----:B------:R-:W-:-:S04]  /*01d0*/  FMUL R11, R11, R10 ;  /* 0x0000000a0b0b7220 */ /* 0x000fc80000400000 */
[----:B---3--:R-:W-:-:S05]  /*01e0*/  FFMA R11, R0, R12, R11 ;  /* 0x0000000c000b7223 */ /* 0x008fca000000000b */
[----:B------:R1:W-:Y:S04]  /*01f0*/  STG.E desc[UR4][R8.64], R11 ;  /* 0x0000000b08007986 */ /* 0x0003e8000c101904 */
[----:B------:R0:W4:Y:S02]  /*0200*/  LDG.E R0, desc[UR4][R2.64] ;  /* 0x0000000402007981 */ /* 0x000124000c1e1900 */
[----:B0-----:R-:W-:-:S04]  /*0210*/  FMUL R2, R11, UR7 ;  /* 0x000000070b027c20 */ /* 0x001fc80008400000 */
[----:B------:R-:W-:Y:S01]  /*0220*/  VIADD R6, R2, 0xf3000000 ;  /* 0xf300000002067836 */ /* 0x000fe20000000000 */
[----:B------:R1:W0:Y:S04]  /*0230*/  MUFU.RSQ R5, R2 ;  /* 0x0000000200057308 */ /* 0x0002280000001400 */
[----:B------:R-:W-:Y:S01]  /*0240*/  ISETP.GT.U32.AND P0, PT, R6, 0x727fffff, PT ;  /* 0x727fffff0600780c */ /* 0x000fe20003f04070 */
[----:B------:R-:W-:Y:S01]  /*0250*/  BSSY.RECONVERGENT B0, `(.L_x_1) ;  /* 0x000000b000007945 */ /* 0x000fe20003800200 */
[----:B----4-:R-:W-:-:S11]  /*0260*/  FMUL R0, R0, UR6 ;  /* 0x0000000600007c20 */ /* 0x010fd60008400000 */
[----:B01----:R-:W-:Y:S05]  /*0270*/  @!P0 BRA `(.L_x_2) ;  /* 0x0000000000108947 */ /* 0x003fea0003800000 */
[----:B------:R-:W-:-:S07]  /*0280*/  MOV R9, 0x2a0 ;  /* 0x000002a000097802 */ /* 0x000fce0000000f00 */
[----:B------:R-:W-:Y:S05]  /*0290*/  CALL.REL.NOINC `($__internal_0_$__cuda_sm20_sqrt_rn_f32_slowpath) ;  /* 0x00000000007c7944 */ /* 0x000fea0003c00000 */
[----:B------:R-:W-:Y:S01]  /*02a0*/  IMAD.MOV.U32 R2, RZ, RZ, R5 ;  /* 0x000000ffff027224 */ /* 0x000fe200078e0005 */
[----:B------:R-:W-:Y:S06]  /*02b0*/  BRA `(.L_x_3) ;  /* 0x0000000000107947 */ /* 0x000fec0003800000 */
.L_x_2:
[----:B------:R-:W-:Y:S01]  /*02c0*/  FMUL.FTZ R3, R2, R5 ;  /* 0x0000000502037220 */ /* 0x000fe20000410000 */
[----:B------:R-:W-:-:S03]  /*02d0*/  FMUL.FTZ R5, R5, 0.5 ;  /* 0x3f00000005057820 */ /* 0x000fc60000410000 */
[----:B------:R-:W-:-:S04]  /*02e0*/  FFMA R2, -R3, R3, R2 ;  /* 0x0000000303027223 */ /* 0x000fc80000000102 */
[----:B------:R-:W-:-:S07]  /*02f0*/  FFMA R2, R2, R5, R3 ;  /* 0x0000000502027223 */ /* 0x000fce0000000003 */
.L_x_3:
[----:B------:R-:W-:Y:S05]  /*0300*/  BSYNC.RECONVERGENT B0 ;  /* 0x0000000000007941 */ /* 0x000fea0003800200 */
.L_x_1:
[----:B------:R-:W0:Y:S01]  /*0310*/  LDCU UR6, c[0x0][0x3ac] ;  /* 0x00007580ff0677ac */ /* 0x000e220008000800 */
[----:B------:R-:W-:Y:S01]  /*0320*/  BSSY.RECONVERGENT B0, `(.L_x_4) ;  /* 0x000000d000007945 */ /* 0x000fe20003800200 */
[----:B0-----:R-:W-:-:S04]  /*0330*/  FADD R7, R2, UR6 ;  /* 0x0000000602077e21 */ /* 0x001fc80008000000 */
[----:B------:R-:W0:Y:S08]  /*0340*/  MUFU.RCP R2, R7 ;  /* 0x0000000700027308 */ /* 0x000e300000001000 */
[----:B------:R-:W1:Y:S01]  /*0350*/  FCHK P0, R0, R7 ;  /* 0x0000000700007302 */ /* 0x000e620000000000 */
[----:B0-----:R-:W-:-:S04]  /*0360*/  FFMA R3, -R7, R2, 1 ;  /* 0x3f80000007037423 */ /* 0x001fc80000000102 */
[----:B------:R-:W-:-:S04]  /*0370*/  FFMA R3, R2, R3, R2 ;  /* 0x0000000302037223 */ /* 0x000fc80000000002 */
[----:B------:R-:W-:-:S04]  /*0380*/  FFMA R2, R0, R3, RZ ;  /* 0x0000000300027223 */ /* 0x000fc800000000ff */
[----:B------:R-:W-:-:S04]  /*0390*/  FFMA R5, -R7, R2, R0 ;  /* 0x0000000207057223 */ /* 0x000fc80000000100 */
[----:B------:R-:W-:Y:S01]  /*03a0*/  FFMA R6, R3, R5, R2 ;  /* 0x0000000503067223 */ /* 0x000fe20000000002 */
[----:B-1----:R-:W-:Y:S06]  /*03b0*/  @!P0 BRA `(.L_x_5) ;  /* 0x00000000000c8947 */ /* 0x002fec0003800000 */
[----:B------:R-:W-:-:S07]  /*03c0*/  MOV R2, 0x3e0 ;  /* 0x000003e000027802 */ /* 0x000fce0000000f00 */
[----:B------:R-:W-:Y:S05]  /*03d0*/  CALL.REL.NOINC `($__internal_1_$__cuda_sm3x_div_rn_noftz_f32_slowpath) ;  /* 0x0000000000887944 */ /* 0x000fea0003c00000 */
[----:B------:R-:W-:-:S07]  /*03e0*/  MOV R6, R0 ;  /* 0x0000000000067202 */ /* 0x000fce0000000f00 */
.L_x_5:
[----:B------:R-:W-:Y:S05]  /*03f0*/  BSYNC.RECONVERGENT B0 ;  /* 0x0000000000007941 */ /* 0x000fea0003800200 */
.L_x_4:
[----:B------:R-:W0:Y:S01]  /*0400*/  LDC.64 R2, c[0x0][0x398] ;  /* 0x0000e600ff027b82 */ /* 0x000e220000000a00 */
[----:B------:R-:W1:Y:S01]  /*0410*/  LDCU UR6, c[0x0][0x3b0] ;  /* 0x00007600ff0677ac */ /* 0x000e620008000800 */
[----:B------:R-:W2:Y:S01]  /*0420*/  LDCU UR7, c[0x0][0x3a0] ;  /* 0x00007400ff0777ac */ /* 0x000ea20008000800 */
[----:B0-----:R-:W-:-:S05]  /*0430*/  IMAD.WIDE R4, R4, 0x4, R2 ;  /* 0x0000000404047825 */ /* 0x001fca00078e0202 */
[----:B------:R-:W1:Y:S02]  /*0440*/  LDG.E R3, desc[UR4][R4.64] ;  /* 0x0000000404037981 */ /* 0x000e64000c1e1900 */
[----:B-1----:R-:W-:-:S04]  /*0450*/  FFMA R6, R3, UR6, R6 ;  /* 0x0000000603067c23 */ /* 0x002fc80008000006 */
[----:B--2---:R-:W-:-:S05]  /*0460*/  FFMA R3, -R6, UR7, R3 ;  /* 0x0000000706037c23 */ /* 0x004fca0008000103 */
[----:B------:R-:W-:Y:S01]  /*0470*/  STG.E desc[UR4][R4.64], R3 ;  /* 0x0000000304007986 */ /* 0x000fe2000c101904 */
[----:B------:R-:W-:Y:S05]  /*0480*/  EXIT ;  /* 0x000000000000794d */ /* 0x000fea0003800000 */
        .weak           $__internal_0_$__cuda_sm20_sqrt_rn_f32_slowpath
        .type           $__internal_0_$__cuda_sm20_sqrt_rn_f32_slowpath,@function
        .size           $__internal_0_$__cuda_sm20_sqrt_rn_f32_slowpath,($__internal_1_$__cuda_sm3x_div_rn_noftz_f32_slowpath - $__internal_0_$__cuda_sm20_sqrt_rn_f32_slowpath)
$__internal_0_$__cuda_sm20_sqrt_rn_f32_slowpath:
[----:B------:R-:W-:-:S13]  /*0490*/  LOP3.LUT P0, RZ, R2, 0x7fffffff, RZ, 0xc0, !PT ;  /* 0x7fffffff02ff7812 */ /* 0x000fda000780c0ff */
[----:B------:R-:W-:Y:S01]  /*04a0*/  @!P0 IMAD.MOV.U32 R3, RZ, RZ, R2 ;  /* 0x000000ffff038224 */ /* 0x000fe200078e0002 */
[----:B------:R-:W-:Y:S06]  /*04b0*/  @!P0 BRA `(.L_x_6) ;  /* 0x0000000000408947 */ /* 0x000fec0003800000 */
[----:B------:R-:W-:-:S13]  /*04c0*/  FSETP.GEU.FTZ.AND P0, PT, R2, RZ, PT ;  /* 0x000000ff0200720b */ /* 0x000fda0003f1e000 */
[----:B------:R-:W-:Y:S01]  /*04d0*/  @!P0 IMAD.MOV.U32 R3, RZ, RZ, 0x7fffffff ;  /* 0x7fffffffff038424 */ /* 0x000fe200078e00ff */
[----:B------:R-:W-:Y:S06]  /*04e0*/  @!P0 BRA `(.L_x_6) ;  /* 0x0000000000348947 */ /* 0x000fec0003800000 */
[----:B------:R-:W-:-:S13]  /*04f0*/  FSETP.GTU.FTZ.AND P0, PT, |R2|, +INF , PT ;  /* 0x7f8000000200780b */ /* 0x000fda0003f1c200 */
[----:B------:R-:W-:Y:S01]  /*0500*/  @P0 FADD.FTZ R3, R2, 1 ;  /* 0x3f80000002030421 */ /* 0x000fe20000010000 */
[----:B------:R-:W-:Y:S06]  /*0510*/  @P0 BRA `(.L_x_6) ;  /* 0x0000000000280947 */ /* 0x000fec0003800000 */
[----:B------:R-:W-:-:S13]  /*0520*/  FSETP.NEU.FTZ.AND P0, PT, |R2|, +INF , PT ;  /* 0x7f8000000200780b */ /* 0x000fda0003f1d200 */
[----:B------:R-:W-:-:S04]  /*0530*/  @P0 FFMA R5, R2, 1.84467440737095516160e+19, RZ ;  /* 0x5f80000002050823 */ /* 0x000fc800000000ff */
[----:B------:R-:W0:Y:S02]  /*0540*/  @P0 MUFU.RSQ R6, R5 ;  /* 0x0000000500060308 */ /* 0x000e240000001400 */
[----:B0-----:R-:W-:Y:S01]  /*0550*/  @P0 FMUL.FTZ R8, R5, R6 ;  /* 0x0000000605080220 */ /* 0x001fe20000410000 */
[----:B------:R-:W-:-:S03]  /*0560*/  @P0 FMUL.FTZ R6, R6, 0.5 ;  /* 0x3f00000006060820 */ /* 0x000fc60000410000 */
[----:B------:R-:W-:-:S04]  /*0570*/  @P0 FADD.FTZ R3, -R8, -RZ ;  /* 0x800000ff08030221 */ /* 0x000fc80000010100 */
[----:B------:R-:W-:Y:S01]  /*0580*/  @P0 FFMA R7, R8, R3, R5 ;  /* 0x0000000308070223 */ /* 0x000fe20000000005 */
[----:B------:R-:W-:-:S03]  /*0590*/  @!P0 MOV R3, R2 ;  /* 0x0000000200038202 */ /* 0x000fc60000000f00 */
[----:B------:R-:W-:-:S04]  /*05a0*/  @P0 FFMA R6, R7, R6, R8 ;  /* 0x0000000607060223 */ /* 0x000fc80000000008 */
[----:B------:R-:W-:-:S07]  /*05b0*/  @P0 FMUL.FTZ R3, R6, 2.3283064365386962891e-10 ;  /* 0x2f80000006030820 */ /* 0x000fce0000410000 */
.L_x_6:
[----:B------:R-:W-:Y:S02]  /*05c0*/  IMAD.MOV.U32 R5, RZ, RZ, R3 ;  /* 0x000000ffff057224 */ /* 0x000fe400078e0003 */
[----:B------:R-:W-:Y:S02]  /*05d0*/  HFMA2 R3, -RZ, RZ, 0, 0 ;  /* 0x00000000ff037431 */ /* 0x000fe400000001ff */
[----:B------:R-:W-:-:S04]  /*05e0*/  IMAD.MOV.U32 R2, RZ, RZ, R9 ;  /* 0x000000ffff027224 */ /* 0x000fc800078e0009 */
[----:B------:R-:W-:Y:S05]  /*05f0*/  RET.REL.NODEC R2 `(_Z11updateAdamWPfS_S_S_fffffffi) ;  /* 0xfffffff802807950 */ /* 0x000fea0003c3ffff */
        .weak           $__internal_1_$__cuda_sm3x_div_rn_noftz_f32_slowpath
        .type           $__internal_1_$__cuda_sm3x_div_rn_noftz_f32_slowpath,@function
        .size           $__internal_1_$__cuda_sm3x_div_rn_noftz_f32_slowpath,(.L_x_56 - $__internal_1_$__cuda_sm3x_div_rn_noftz_f32_slowpath)
$__internal_1_$__cuda_sm3x_div_rn_noftz_f32_slowpath:
[----:B------:R-:W-:Y:S01]  /*0600*/  SHF.R.U32.HI R5, RZ, 0x17, R7 ;  /* 0x00000017ff057819 */ /* 0x000fe20000011607 */
[----:B------:R-:W-:Y:S01]  /*0610*/  BSSY.RECONVERGENT B1, `(.L_x_7) ;  /* 0x0000064000017945 */ /* 0x000fe20003800200 */
[----:B------:R-:W-:Y:S02]  /*0620*/  SHF.R.U32.HI R3, RZ, 0x17, R0 ;  /* 0x00000017ff037819 */ /* 0x000fe40000011600 */
[----:B------:R-:W-:Y:S02]  /*0630*/  LOP3.LUT R12, R5, 0xff, RZ, 0xc0, !PT ;  /* 0x000000ff050c7812 */ /* 0x000fe400078ec0ff */
[----:B------:R-:W-:Y:S02]  /*0640*/  LOP3.LUT R5, R3, 0xff, RZ, 0xc0, !PT ;  /* 0x000000ff03057812 */ /* 0x000fe400078ec0ff */
[----:B------:R-:W-:Y:S01]  /*0650*/  MOV R6, R0 ;  /* 0x0000000000067202 */ /* 0x000fe20000000f00 */
[----:B------:R-:W-:Y:S02]  /*0660*/  VIADD R10, R12, 0xffffffff ;  /* 0xffffffff0c0a7836 */ /* 0x000fe40000000000 */
[----:B------:R-:W-:-:S03]  /*0670*/  VIADD R9, R5, 0xffffffff ;  /* 0xffffffff05097836 */ /* 0x000fc60000000000 */
[----:B------:R-:W-:-:S04]  /*0680*/  ISETP.GT.U32.AND P0, PT, R10, 0xfd, PT ;  /* 0x000000fd0a00780c */ /* 0x000fc80003f04070 */
[----:B------:R-:W-:-:S13]  /*0690*/  ISETP.GT.U32.OR P0, PT, R9, 0xfd, P0 ;  /* 0x000000fd0900780c */ /* 0x000fda0000704470 */
[----:B------:R-:W-:Y:S01]  /*06a0*/  @!P0 IMAD.MOV.U32 R8, RZ, RZ, RZ ;  /* 0x000000ffff088224 */ /* 0x000fe200078e00ff */
[----:B------:R-:W-:Y:S06]  /*06b0*/  @!P0 BRA `(.L_x_8) ;  /* 0x0000000000608947 */ /* 0x000fec0003800000 */
[----:B------:R-:W-:Y:S01]  /*06c0*/  FSETP.GTU.FTZ.AND P0, PT, |R0|, +INF , PT ;  /* 0x7f8000000000780b */ /* 0x000fe20003f1c200 */
[----:B------:R-:W-:Y:S01]  /*06d0*/  IMAD.MOV.U32 R3, RZ, RZ, R7 ;  /* 0x000000ffff037224 */ /* 0x000fe200078e0007 */
[----:B------:R-:W-:-:S04]  /*06e0*/  FSETP.GTU.FTZ.AND P1, PT, |R7|, +INF , PT ;  /* 0x7f8000000700780b */ /* 0x000fc80003f3c200 */
[----:B------:R-:W-:-:S13]  /*06f0*/  PLOP3.LUT P0, PT, P0, P1, PT, 0xf8, 0x8f ;  /* 0x00000000008f781c */ /* 0x000fda0000703f70 */
[----:B------:R-:W-:Y:S05]  /*0700*/  @P0 BRA `(.L_x_9) ;  /* 0x00000004004c0947 */ /* 0x000fea0003800000 */
[----:B------:R-:W-:-:S13]  /*0710*/  LOP3.LUT P0, RZ, R7, 0x7fffffff, R6, 0xc8, !PT ;  /* 0x7fffffff07ff7812 */ /* 0x000fda000780c806 */
[----:B------:R-:W-:Y:S05]  /*0720*/  @!P0 BRA `(.L_x_10) ;  /* 0x00000004003c8947 */ /* 0x000fea0003800000 */
[C---:B------:R-:W-:Y:S02]  /*0730*/  FSETP.NEU.FTZ.AND P2, PT, |R0|.reuse, +INF , PT ;  /* 0x7f8000000000780b */ /* 0x040fe40003f5d200 */
[----:B------:R-:W-:Y:S02]  /*0740*/  FSETP.NEU.FTZ.AND P1, PT, |R3|, +INF , PT ;  /* 0x7f8000000300780b */ /* 0x000fe40003f3d200 */
[----:B------:R-:W-:-:S11]  /*0750*/  FSETP.NEU.FTZ.AND P0, PT, |R0|, +INF , PT ;  /* 0x7f8000000000780b */ /* 0x000fd60003f1d200 */
[----:B------:R-:W-:Y:S05]  /*0760*/  @!P1 BRA !P2, `(.L_x_10) ;  /* 0x00000004002c9947 */ /* 0x000fea0005000000 */
[----:B------:R-:W-:-:S04]  /*0770*/  LOP3.LUT P2, RZ, R6, 0x7fffffff, RZ, 0xc0, !PT ;  /* 0x7fffffff06ff7812 */ /* 0x000fc8000784c0ff */
[----:B------:R-:W-:-:S13]  /*0780*/  PLOP3.LUT P1, PT, P1, P2, PT, 0x2f, 0xf2 ;  /* 0x0000000000f2781c */ /* 0x000fda0000f24577 */
[----:B------:R-:W-:Y:S05]  /*0790*/  @P1 BRA `(.L_x_11) ;  /* 0x0000000400181947 */ /* 0x000fea0003800000 */
[----:B------:R-:W-:-:S04]  /*07a0*/  LOP3.LUT P1, RZ, R7, 0x7fffffff, RZ, 0xc0, !PT ;  /* 0x7fffffff07ff7812 */ /* 0x000fc8000782c0ff */
[----:B------:R-:W-:-:S13]  /*07b0*/  PLOP3.LUT P0, PT, P0, P1, PT, 0x2f, 0xf2 ;  /* 0x0000000000f2781c */ /* 0x000fda0000702577 */
[----:B------:R-:W-:Y:S05]  /*07c0*/  @P0 BRA `(.L_x_12) ;  /* 0x0000000400000947 */ /* 0x000fea0003800000 */
[----:B------:R-:W-:Y:S02]  /*07d0*/  ISETP.GE.AND P0, PT, R9, RZ, PT ;  /* 0x000000ff0900720c */ /* 0x000fe40003f06270 */
[----:B------:R-:W-:-:S11]  /*07e0*/  ISETP.GE.AND P1, PT, R10, RZ, PT ;  /* 0x000000ff0a00720c */ /* 0x000fd60003f26270 */
[----:B------:R-:W-:Y:S01]  /*07f0*/  @P0 MOV R8, RZ ;  /* 0x000000ff00080202 */ /* 0x000fe20000000f00 */
[----:B------:R-:W-:Y:S02]  /*0800*/  @!P0 IMAD.MOV.U32 R8, RZ, RZ, -0x40 ;  /* 0xffffffc0ff088424 */ /* 0x000fe400078e00ff */
[----:B------:R-:W-:Y:S01]  /*0810*/  @!P0 FFMA R6, R0, 1.84467440737095516160e+19, RZ ;  /* 0x5f80000000068823 */ /* 0x000fe200000000ff */
[----:B------:R-:W-:Y:S02]  /*0820*/  @!P1 FFMA R7, R3, 1.84467440737095516160e+19, RZ ;  /* 0x5f80000003079823 */ /* 0x000fe400000000ff */
[----:B------:R-:W-:-:S07]  /*0830*/  @!P1 IADD3 R8, PT, PT, R8, 0x40, RZ ;  /* 0x0000004008089810 */ /* 0x000fce0007ffe0ff */
.L_x_8:
[----:B------:R-:W-:Y:S01]  /*0840*/  LEA R0, R12, 0xc0800000, 0x17 ;  /* 0xc08000000c007811 */ /* 0x000fe200078eb8ff */
[----:B------:R-:W-:Y:S01]  /*0850*/  BSSY.RECONVERGENT B2, `(.L_x_13) ;  /* 0x0000036000027945 */ /* 0x000fe20003800200 */
[----:B------:R-:W-:-:S03]  /*0860*/  IADD3 R5, PT, PT, R5, -0x7f, RZ ;  /* 0xffffff8105057810 */ /* 0x000fc60007ffe0ff */
[----:B------:R-:W-:Y:S02]  /*0870*/  IMAD.IADD R7, R7, 0x1, -R0 ;  /* 0x0000000107077824 */ /* 0x000fe400078e0a00 */
[C---:B------:R-:W-:Y:S01]  /*0880*/  IMAD R0, R5.reuse, -0x800000, R6 ;  /* 0xff80000005007824 */ /* 0x040fe200078e0206 */
[----:B------:R-:W-:Y:S01]  /*0890*/  IADD3 R5, PT, PT, R5, 0x7f, -R12 ;  /* 0x0000007f05057810 */ /* 0x000fe20007ffe80c */
[----:B------:R-:W0:Y:S01]  /*08a0*/  MUFU.RCP R3, R7 ;  /* 0x0000000700037308 */ /* 0x000e220000001000 */
[----:B------:R-:W-:-:S03]  /*08b0*/  FADD.FTZ R9, -R7, -RZ ;  /* 0x800000ff07097221 */ /* 0x000fc60000010100 */
[----:B------:R-:W-:Y:S02]  /*08c0*/  IMAD.IADD R5, R5, 0x1, R8 ;  /* 0x0000000105057824 */ /* 0x000fe400078e0208 */
[----:B0-----:R-:W-:-:S04]  /*08d0*/  FFMA R10, R3, R9, 1 ;  /* 0x3f800000030a7423 */ /* 0x001fc80000000009 */
[----:B------:R-:W-:-:S04]  /*08e0*/  FFMA R10, R3, R10, R3 ;  /* 0x0000000a030a7223 */ /* 0x000fc80000000003 */
[----:B------:R-:W-:-:S04]  /*08f0*/  FFMA R3, R0, R10, RZ ;  /* 0x0000000a00037223 */ /* 0x000fc800000000ff */
[----:B------:R-:W-:-:S04]  /*0900*/  FFMA R6, R9, R3, R0 ;  /* 0x0000000309067223 */ /* 0x000fc80000000000 */
[----:B------:R-:W-:-:S04]  /*0910*/  FFMA R11, R10, R6, R3 ;  /* 0x000000060a0b7223 */ /* 0x000fc80000000003 */
[----:B------:R-:W-:-:S04]  /*0920*/  FFMA R6, R9, R11, R0 ;  /* 0x0000000b09067223 */ /* 0x000fc80000000000 */
[----:B------:R-:W-:-:S05]  /*0930*/  FFMA R0, R10, R6, R11 ;  /* 0x000000060a007223 */ /* 0x000fca000000000b */
[----:B------:R-:W-:-:S04]  /*0940*/  SHF.R.U32.HI R3, RZ, 0x17, R0 ;  /* 0x00000017ff037819 */ /* 0x000fc80000011600 */
[----:B------:R-:W-:-:S04]  /*0950*/  LOP3.LUT R3, R3, 0xff, RZ, 0xc0, !PT ;  /* 0x000000ff03037812 */ /* 0x000fc800078ec0ff */
[----:B------:R-:W-:-:S05]  /*0960*/  IADD3 R7, PT, PT, R3, R5, RZ ;  /* 0x0000000503077210 */ /* 0x000fca0007ffe0ff */
[----:B------:R-:W-:-:S05]  /*0970*/  VIADD R3, R7, 0xffffffff ;  /* 0xffffffff07037836 */ /* 0x000fca0000000000 */
[----:B------:R-:W-:-:S13]  /*0980*/  ISETP.GE.U32.AND P0, PT, R3, 0xfe, PT ;  /* 0x000000fe0300780c */ /* 0x000fda0003f06070 */
[----:B------:R-:W-:Y:S05]  /*0990*/  @!P0 BRA `(.L_x_14) ;  /* 0x0000000000808947 */ /* 0x000fea0003800000 */
[----:B------:R-:W-:-:S13]  /*09a0*/  ISETP.GT.AND P0, PT, R7, 0xfe, PT ;  /* 0x000000fe0700780c */ /* 0x000fda0003f04270 */
[----:B------:R-:W-:Y:S05]  /*09b0*/  @P0 BRA `(.L_x_15) ;  /* 0x00000000006c0947 */ /* 0x000fea0003800000 */
[----:B------:R-:W-:-:S13]  /*09c0*/  ISETP.GE.AND P0, PT, R7, 0x1, PT ;  /* 0x000000010700780c */ /* 0x000fda0003f06270 */
[----:B------:R-:W-:Y:S05]  /*09d0*/  @P0 BRA `(.L_x_16) ;  /* 0x0000000000740947 */ /* 0x000fea0003800000 */
[----:B------:R-:W-:Y:S02]  /*09e0*/  ISETP.GE.AND P0, PT, R7, -0x18, PT ;  /* 0xffffffe80700780c */ /* 0x000fe40003f06270 */
[----:B------:R-:W-:-:S11]  /*09f0*/  LOP3.LUT R0, R0, 0x80000000, RZ, 0xc0, !PT ;  /* 0x8000000000007812 */ /* 0x000fd600078ec0ff */
[----:B------:R-:W-:Y:S05]  /*0a00*/  @!P0 BRA `(.L_x_16) ;  /* 0x0000000000688947 */ /* 0x000fea0003800000 */
[CCC-:B------:R-:W-:Y:S01]  /*0a10*/  FFMA.RZ R3, R10.reuse, R6.reuse, R11.reuse ;  /* 0x000000060a037223 */ /* 0x1c0fe2000000c00b */
[C---:B------:R-:W-:Y:S02]  /*0a20*/  IADD3 R8, PT, PT, R7.reuse, 0x20, RZ ;  /* 0x0000002007087810 */ /* 0x040fe40007ffe0ff */
[----:B------:R-:W-:Y:S02]  /*0a30*/  ISETP.NE.AND P2, PT, R7, RZ, PT ;  /* 0x000000ff0700720c */ /* 0x000fe40003f45270 */
[----:B------:R-:W-:Y:S01]  /*0a40*/  LOP3.LUT R5, R3, 0x7fffff, RZ, 0xc0, !PT ;  /* 0x007fffff03057812 */ /* 0x000fe200078ec0ff */
[CCC-:B------:R-:W-:Y:S01]  /*0a50*/  FFMA.RP R3, R10.reuse, R6.reuse, R11.reuse ;  /* 0x000000060a037223 */ /* 0x1c0fe2000000800b */
[----:B------:R-:W-:Y:S01]  /*0a60*/  FFMA.RM R6, R10, R6, R11 ;  /* 0x000000060a067223 */ /* 0x000fe2000000400b */
[----:B------:R-:W-:Y:S01]  /*0a70*/  ISETP.NE.AND P1, PT, R7, RZ, PT ;  /* 0x000000ff0700720c */ /* 0x000fe20003f25270 */
[----:B------:R-:W-:Y:S01]  /*0a80*/  IMAD.MOV R7, RZ, RZ, -R7 ;  /* 0x000000ffff077224 */ /* 0x000fe200078e0a07 */
[----:B------:R-:W-:-:S02]  /*0a90*/  LOP3.LUT R5, R5, 0x800000, RZ, 0xfc, !PT ;  /* 0x0080000005057812 */ /* 0x000fc400078efcff */
[----:B------:R-:W-:Y:S02]  /*0aa0*/  FSETP.NEU.FTZ.AND P0, PT, R3, R6, PT ;  /* 0x000000060300720b */ /* 0x000fe40003f1d000 */
[----:B------:R-:W-:Y:S02]  /*0ab0*/  SHF.L.U32 R8, R5, R8, RZ ;  /* 0x0000000805087219 */ /* 0x000fe400000006ff */
[----:B------:R-:W-:Y:S02]  /*0ac0*/  SEL R6, R7, RZ, P2 ;  /* 0x000000ff07067207 */ /* 0x000fe40001000000 */
[----:B------:R-:W-:Y:S02]  /*0ad0*/  ISETP.NE.AND P1, PT, R8, RZ, P1 ;  /* 0x000000ff0800720c */ /* 0x000fe40000f25270 */
[----:B------:R-:W-:Y:S02]  /*0ae0*/  SHF.R.U32.HI R6, RZ, R6, R5 ;  /* 0x00000006ff067219 */ /* 0x000fe40000011605 */
[----:B------:R-:W-:-:S02]  /*0af0*/  PLOP3.LUT P0, PT, P0, P1, PT, 0xf8, 0x8f ;  /* 0x00000000008f781c */ /* 0x000fc40000703f70 */
[----:B------:R-:W-:Y:S02]  /*0b00*/  SHF.R.U32.HI R8, RZ, 0x1, R6 ;  /* 0x00000001ff087819 */ /* 0x000fe40000011606 */
[----:B------:R-:W-:-:S04]  /*0b10*/  SEL R3, RZ, 0x1, !P0 ;  /* 0x00000001ff037807 */ /* 0x000fc80004000000 */
[----:B------:R-:W-:-:S04]  /*0b20*/  LOP3.LUT R3, R3, 0x1, R8, 0xf8, !PT ;  /* 0x0000000103037812 */ /* 0x000fc800078ef808 */
[----:B------:R-:W-:-:S04]  /*0b30*/  LOP3.LUT R3, R3, R6, RZ, 0xc0, !PT ;  /* 0x0000000603037212 */ /* 0x000fc800078ec0ff */
[----:B------:R-:W-:-:S04]  /*0b40*/  IADD3 R3, PT, PT, R8, R3, RZ ;  /* 0x0000000308037210 */ /* 0x000fc80007ffe0ff */
[----:B------:R-:W-:Y:S01]  /*0b50*/  LOP3.LUT R0, R3, R0, RZ, 0xfc, !PT ;  /* 0x0000000003007212 */ /* 0x000fe200078efcff */
[----:B------:R-:W-:Y:S06]  /*0b60*/  BRA `(.L_x_16) ;  /* 0x0000000000107947 */ /* 0x000fec0003800000 */
.L_x_15:
[----:B------:R-:W-:-:S04]  /*0b70*/  LOP3.LUT R0, R0, 0x80000000, RZ, 0xc0, !PT ;  /* 0x8000000000007812 */ /* 0x000fc800078ec0ff */
[----:B------:R-:W-:Y:S01]  /*0b80*/  LOP3.LUT R0, R0, 0x7f800000, RZ, 0xfc, !PT ;  /* 0x7f80000000007812 */ /* 0x000fe200078efcff */
[----:B------:R-:W-:Y:S06]  /*0b90*/  BRA `(.L_x_16) ;  /* 0x0000000000047947 */ /* 0x000fec0003800000 */
.L_x_14:
[----:B------:R-:W-:-:S07]  /*0ba0*/  IMAD R0, R5, 0x800000, R0 ;  /* 0x0080000005007824 */ /* 0x000fce00078e0200 */
.L_x_16:
[----:B------:R-:W-:Y:S05]  /*0bb0*/  BSYNC.RECONVERGENT B2 ;  /* 0x0000000000027941 */ /* 0x000fea0003800200 */
.L_x_13:
[----:B------:R-:W-:Y:S05]  /*0bc0*/  BRA `(.L_x_17) ;  /* 0x0000000000207947 */ /* 0x000fea0003800000 */
.L_x_12:
[----:B------:R-:W-:-:S04]  /*0bd0*/  LOP3.LUT R0, R7, 0x80000000, R6, 0x48, !PT ;  /* 0x8000000007007812 */ /* 0x000fc800078e4806 */
[----:B------:R-:W-:Y:S01]  /*0be0*/  LOP3.LUT R0, R0, 0x7f800000, RZ, 0xfc, !PT ;  /* 0x7f80000000007812 */ /* 0x000fe200078efcff */
[----:B------:R-:W-:Y:S06]  /*0bf0*/  BRA `(.L_x_17) ;  /* 0x0000000000147947 */ /* 0x000fec0003800000 */
.L_x_11:
[----:B------:R-:W-:Y:S01]  /*0c00*/  LOP3.LUT R0, R7, 0x80000000, R6, 0x48, !PT ;  /* 0x8000000007007812 */ /* 0x000fe200078e4806 */
[----:B------:R-:W-:Y:S06]  /*0c10*/  BRA `(.L_x_17) ;  /* 0x00000000000c7947 */ /* 0x000fec0003800000 */
.L_x_10:
[----:B------:R-:W0:Y:S01]  /*0c20*/  MUFU.RSQ R0, -QNAN ;  /* 0xffc0000000007908 */ /* 0x000e220000001400 */
[----:B------:R-:W-:Y:S05]  /*0c30*/  BRA `(.L_x_17) ;  /* 0x0000000000047947 */ /* 0x000fea0003800000 */
.L_x_9:
[----:B------:R-:W-:-:S07]  /*0c40*/  FADD.FTZ R0, R0, R3 ;  /* 0x0000000300007221 */ /* 0x000fce0000010000 */
.L_x_17:
[----:B------:R-:W-:Y:S05]  /*0c50*/  BSYNC.RECONVERGENT B1 ;  /* 0x0000000000017941 */ /* 0x000fea0003800200 */
.L_x_7:
[----:B------:R-:W-:-:S04]  /*0c60*/  HFMA2 R3, -RZ, RZ, 0, 0 ;  /* 0x00000000ff037431 */ /* 0x000fc800000001ff */
[----:B0-----:R-:W-:Y:S05]  /*0c70*/  RET.REL.NODEC R2 `(_Z11updateAdamWPfS_S_S_fffffffi) ;  /* 0xfffffff002e07950 */ /* 0x001fea0003c3ffff */
.L_x_18:
        /* <DEDUP_REMOVED lines=16> */
.L_x_56:


//--------------------- .text._Z10updateAdamPfS_S_S_ffffffi --------------------------
	.section	.text._Z10updateAdamPfS_S_S_ffffffi,"ax",@progbits
	.align	128
        .global         _Z10updateAdamPfS_S_S_ffffffi
        .type           _Z10updateAdamPfS_S_S_ffffffi,@function
        .size           _Z10updateAdamPfS_S_S_ffffffi,(.L_x_58 - _Z10updateAdamPfS_S_S_ffffffi)
        .other          _Z10updateAdamPfS_S_S_ffffffi,@"STO_CUDA_ENTRY STV_DEFAULT"
_Z10updateAdamPfS_S_S_ffffffi:
.text._Z10updateAdamPfS_S_S_ffffffi:
        /* <DEDUP_REMOVED lines=10> */
[----:B------:R-:W2:Y:S06]  /*00a0*/  LDCU.64 UR6, c[0x0][0x3b0] ;  /* 0x00007600ff0677ac */ /* 0x000eac0008000a00 */
[----:B------:R-:W3:Y:S08]  /*00b0*/  LDC.64 R6, c[0x0][0x388] ;  /* 0x0000e200ff067b82 */ /* 0x000ef00000000a00 */
[----:B------:R-:W4:Y:S01]  /*00c0*/  LDC.64 R2, c[0x0][0x3a0] ;  /* 0x0000e800ff027b82 */ /* 0x000f220000000a00 */
[----:B0-----:R-:W-:-:S07]  /*00d0*/  IMAD.WIDE R8, R4, 0x4, R8 ;  /* 0x0000000404087825 */ /* 0x001fce00078e0208 */
[----:B------:R-:W0:Y:S01]  /*00e0*/  LDC.64 R10, c[0x0][0x390] ;  /* 0x0000e400ff0a7b82 */ /* 0x000e220000000a00 */
[----:B-1----:R-:W5:Y:S01]  /*00f0*/  LDG.E R12, desc[UR4][R8.64] ;  /* 0x00000004080c7981 */ /* 0x002f62000c1e1900 */
[----:B---3--:R-:W-:-:S06]  /*0100*/  IMAD.WIDE R6, R4, 0x4, R6 ;  /* 0x0000000404067825 */ /* 0x008fcc00078e0206 */
[----:B------:R-:W1:Y:S01]  /*0110*/  LDC R13, c[0x0][0x3a8] ;  /* 0x0000ea00ff0d7b82 */ /* 0x000e620000000800 */
[----:B------:R-:W3:Y:S01]  /*0120*/  LDG.E R0, desc[UR4][R6.64] ;  /* 0x0000000406007981 */ /* 0x000ee2000c1e1900 */
[----:B----4-:R-:W-:Y:S01]  /*0130*/  FADD R5, -R3, 1 ;  /* 0x3f80000003057421 */ /* 0x010fe20000000100 */
[----:B0-----:R-:W-:-:S04]  /*0140*/  IMAD.WIDE R10, R4, 0x4, R10 ;  /* 0x00000004040a7825 */ /* 0x001fc800078e020a */
[----:B-----5:R-:W-:-:S04]  /*0150*/  FMUL R5, R5, R12 ;  /* 0x0000000c05057220 */ /* 0x020fc80000400000 */
[----:B---3--:R-:W-:-:S05]  /*0160*/  FFMA R5, R0, R3, R5 ;  /* 0x0000000300057223 */ /* 0x008fca0000000005 */
[----:B------:R0:W-:Y:S04]  /*0170*/  STG.E desc[UR4][R6.64], R5 ;  /* 0x0000000506007986 */ /* 0x0001e8000c101904 */
[----:B------:R-:W3:Y:S04]  /*0180*/  LDG.E R12, desc[UR4][R8.64] ;  /* 0x00000004080c7981 */ /* 0x000ee8000c1e1900 */
[----:B------:R-:W4:Y:S01]  /*0190*/  LDG.E R0, desc[UR4][R10.64] ;  /* 0x000000040a007981 */ /* 0x000f22000c1e1900 */
[----:B-1----:R-:W-:-:S04]  /*01a0*/  FADD R3, -R13, 1 ;  /* 0x3f8000000d037421 */ /* 0x002fc80000000100 */
[----:B---3--:R-:W-:-:S04]  /*01b0*/  FMUL R3, R3, R12 ;  /* 0x0000000c03037220 */ /* 0x008fc80000400000 */
[----:B------:R-:W-:-:S04]  /*01c0*/  FMUL R3, R12, R3 ;  /* 0x000000030c037220 */ /* 0x000fc80000400000 */
[----:B----4-:R-:W-:-:S05]  /*01d0*/  FFMA R3, R0, R13, R3 ;  /* 0x0000000d00037223 */ /* 0x010fca0000000003 */
[----:B------:R1:W-:Y:S04]  /*01e0*/  STG.E desc[UR4][R10.64], R3 ;  /* 0x000000030a007986 */ /* 0x0003e8000c101904 */
[----:B------:R-:W3:Y:S01]  /*01f0*/  LDG.E R0, desc[UR4][R6.64] ;  /* 0x0000000406007981 */ /* 0x000ee2000c1e1900 */
[----:B--2---:R-:W-:-:S04]  /*0200*/  FMUL R8, R3, UR7 ;  /* 0x0000000703087c20 */ /* 0x004fc80008400000 */
[----:B0-----:R-:W-:Y:S01]  /*0210*/  VIADD R5, R8, 0xf3000000 ;  /* 0xf300000008057836 */ /* 0x001fe20000000000 */
[----:B------:R1:W0:Y:S04]  /*0220*/  MUFU.RSQ R9, R8 ;  /* 0x0000000800097308 */ /* 0x0002280000001400 */
[----:B------:R-:W-:Y:S01]  /*0230*/  ISETP.GT.U32.AND P0, PT, R5, 0x727fffff, PT ;  /* 0x727fffff0500780c */ /* 0x000fe20003f04070 */
[----:B------:R-:W-:Y:S01]  /*0240*/  BSSY.RECONVERGENT B0, `(.L_x_19) ;  /* 0x000000c000007945 */ /* 0x000fe20003800200 */
[----:B---3--:R-:W-:-:S04]  /*0250*/  FMUL R5, R0, UR6 ;  /* 0x0000000600057c20 */ /* 0x008fc80008400000 */
[----:B------:R-:W-:-:S07]  /*0260*/  FMUL R0, R5, R2 ;  /* 0x0000000205007220 */ /* 0x000fce0000400000 */
[----:B01----:R-:W-:Y:S05]  /*0270*/  @!P0 BRA `(.L_x_20) ;  /* 0x0000000000108947 */ /* 0x003fea0003800000 */
[----:B------:R-:W-:-:S07]  /*0280*/  MOV R7, 0x2a0 ;  /* 0x000002a000077802 */ /* 0x000fce0000000f00 */
[----:B------:R-:W-:Y:S05]  /*0290*/  CALL.REL.NOINC `($__internal_2_$__cuda_sm20_sqrt_rn_f32_slowpath) ;  /* 0x0000000000707944 */ /* 0x000fea0003c00000 */
[----:B------:R-:W-:Y:S01]  /*02a0*/  IMAD.MOV.U32 R2, RZ, RZ, R8 ;  /* 0x000000ffff027224 */ /* 0x000fe200078e0008 */
[----:B------:R-:W-:Y:S06]  /*02b0*/  BRA `(.L_x_21) ;  /* 0x0000000000107947 */ /* 0x000fec0003800000 */
.L_x_20:
[----:B------:R-:W-:Y:S01]  /*02c0*/  FMUL.FTZ R3, R8, R9 ;  /* 0x0000000908037220 */ /* 0x000fe20000410000 */
[----:B------:R-:W-:-:S03]  /*02d0*/  FMUL.FTZ R9, R9, 0.5 ;  /* 0x3f00000009097820 */ /* 0x000fc60000410000 */
[----:B------:R-:W-:-:S04]  /*02e0*/  FFMA R2, -R3, R3, R8 ;  /* 0x0000000303027223 */ /* 0x000fc80000000108 */
[----:B------:R-:W-:-:S07]  /*02f0*/  FFMA R2, R2, R9, R3 ;  /* 0x0000000902027223 */ /* 0x000fce0000000003 */
.L_x_21:
[----:B------:R-:W-:Y:S05]  /*0300*/  BSYNC.RECONVERGENT B0 ;  /* 0x0000000000007941 */ /* 0x000fea0003800200 */
.L_x_19:
        /* <DEDUP_REMOVED lines=12> */
[----:B------:R-:W-:Y:S05]  /*03d0*/  CALL.REL.NOINC `($__internal_3_$__cuda_sm3x_div_rn_noftz_f32_slowpath) ;  /* 0x0000000000787944 */ /* 0x000fea0003c00000 */
[----:B------:R-:W-:-:S07]  /*03e0*/  MOV R6, R0 ;  /* 0x0000000000067202 */ /* 0x000fce0000000f00 */
.L_x_23:
[----:B------:R-:W-:Y:S05]  /*03f0*/  BSYNC.RECONVERGENT B0 ;  /* 0x0000000000007941 */ /* 0x000fea0003800200 */
.L_x_22:
[----:B------:R-:W0:Y:S02]  /*0400*/  LDC.64 R2, c[0x0][0x398] ;  /* 0x0000e600ff027b82 */ /* 0x000e240000000a00 */
[----:B0-----:R-:W-:-:S05]  /*0410*/  IMAD.WIDE R4, R4, 0x4, R2 ;  /* 0x0000000404047825 */ /* 0x001fca00078e0202 */
[----:B------:R-:W2:Y:S02]  /*0420*/  LDG.E R3, desc[UR4][R4.64] ;  /* 0x0000000404037981 */ /* 0x000ea4000c1e1900 */
[----:B--2---:R-:W-:-:S05]  /*0430*/  FADD R3, R3, -R6 ;  /* 0x8000000603037221 */ /* 0x004fca0000000000 */
[----:B------:R-:W-:Y:S01]  /*0440*/  STG.E desc[UR4][R4.64], R3 ;  /* 0x0000000304007986 */ /* 0x000fe2000c101904 */
[----:B------:R-:W-:Y:S05]  /*0450*/  EXIT ;  /* 0x000000000000794d */ /* 0x000fea0003800000 */
        .weak           $__internal_2_$__cuda_sm20_sqrt_rn_f32_slowpath
        .type           $__internal_2_$__cuda_sm20_sqrt_rn_f32_slowpath,@function
        .size           $__internal_2_$__cuda_sm20_sqrt_rn_f32_slowpath,($__internal_3_$__cuda_sm3x_div_rn_noftz_f32_slowpath - $__internal_2_$__cuda_sm20_sqrt_rn_f32_slowpath)
$__internal_2_$__cuda_sm20_sqrt_rn_f32_slowpath:
[----:B------:R-:W-:-:S13]  /*0460*/  LOP3.LUT P0, RZ, R8, 0x7fffffff, RZ, 0xc0, !PT ;  /* 0x7fffffff08ff7812 */ /* 0x000fda000780c0ff */
[----:B------:R-:W-:Y:S05]  /*0470*/  @!P0 BRA `(.L_x_24) ;  /* 0x0000000000448947 */ /* 0x000fea0003800000 */
[----:B------:R-:W-:Y:S01]  /*0480*/  FSETP.GEU.FTZ.AND P0, PT, R8, RZ, PT ;  /* 0x000000ff0800720b */ /* 0x000fe20003f1e000 */
[----:B------:R-:W-:-:S12]  /*0490*/  IMAD.MOV.U32 R2, RZ, RZ, R8 ;  /* 0x000000ffff027224 */ /* 0x000fd800078e0008 */
[----:B------:R-:W-:Y:S01]  /*04a0*/  @!P0 IMAD.MOV.U32 R8, RZ, RZ, 0x7fffffff ;  /* 0x7fffffffff088424 */ /* 0x000fe200078e00ff */
[----:B------:R-:W-:Y:S06]  /*04b0*/  @!P0 BRA `(.L_x_24) ;  /* 0x0000000000348947 */ /* 0x000fec0003800000 */
[----:B------:R-:W-:-:S13]  /*04c0*/  FSETP.GTU.FTZ.AND P0, PT, |R2|, +INF , PT ;  /* 0x7f8000000200780b */ /* 0x000fda0003f1c200 */
[----:B------:R-:W-:Y:S01]  /*04d0*/  @P0 FADD.FTZ R8, R2, 1 ;  /* 0x3f80000002080421 */ /* 0x000fe20000010000 */
[----:B------:R-:W-:Y:S06]  /*04e0*/  @P0 BRA `(.L_x_24) ;  /* 0x0000000000280947 */ /* 0x000fec0003800000 */
[----:B------:R-:W-:-:S13]  /*04f0*/  FSETP.NEU.FTZ.AND P0, PT, |R2|, +INF , PT ;  /* 0x7f8000000200780b */ /* 0x000fda0003f1d200 */
[----:B------:R-:W-:Y:S01]  /*0500*/  @P0 FFMA R3, R2, 1.84467440737095516160e+19, RZ ;  /* 0x5f80000002030823 */ /* 0x000fe200000000ff */
[----:B------:R-:W-:-:S03]  /*0510*/  @!P0 MOV R8, R2 ;  /* 0x0000000200088202 */ /* 0x000fc60000000f00 */
[----:B------:R-:W0:Y:S02]  /*0520*/  @P0 MUFU.RSQ R6, R3 ;  /* 0x0000000300060308 */ /* 0x000e240000001400 */
[----:B0-----:R-:W-:Y:S01]  /*0530*/  @P0 FMUL.FTZ R10, R3, R6 ;  /* 0x00000006030a0220 */ /* 0x001fe20000410000 */
[----:B------:R-:W-:-:S03]  /*0540*/  @P0 FMUL.FTZ R6, R6, 0.5 ;  /* 0x3f00000006060820 */ /* 0x000fc60000410000 */
[----:B------:R-:W-:-:S04]  /*0550*/  @P0 FADD.FTZ R5, -R10, -RZ ;  /* 0x800000ff0a050221 */ /* 0x000fc80000010100 */
[----:B------:R-:W-:-:S04]  /*0560*/  @P0 FFMA R5, R10, R5, R3 ;  /* 0x000000050a050223 */ /* 0x000fc80000000003 */
[----:B------:R-:W-:-:S04]  /*0570*/  @P0 FFMA R5, R5, R6, R10 ;  /* 0x0000000605050223 */ /* 0x000fc8000000000a */
[----:B------:R-:W-:-:S07]  /*0580*/  @P0 FMUL.FTZ R8, R5, 2.3283064365386962891e-10 ;  /* 0x2f80000005080820 */ /* 0x000fce0000410000 */
.L_x_24:
[----:B------:R-:W-:Y:S02]  /*0590*/  IMAD.MOV.U32 R2, RZ, RZ, R7 ;  /* 0x000000ffff027224 */ /* 0x000fe400078e0007 */
[----:B------:R-:W-:-:S04]  /*05a0*/  IMAD.MOV.U32 R3, RZ, RZ, 0x0 ;  /* 0x00000000ff037424 */ /* 0x000fc800078e00ff */
[----:B------:R-:W-:Y:S05]  /*05b0*/  RET.REL.NODEC R2 `(_Z10updateAdamPfS_S_S_ffffffi) ;  /* 0xfffffff802907950 */ /* 0x000fea0003c3ffff */
        .weak           $__internal_3_$__cuda_sm3x_div_rn_noftz_f32_slowpath
        .type           $__internal_3_$__cuda_sm3x_div_rn_noftz_f32_slowpath,@function
        .size           $__internal_3_$__cuda_sm3x_div_rn_noftz_f32_slowpath,(.L_x_58 - $__internal_3_$__cuda_sm3x_div_rn_noftz_f32_slowpath)
$__internal_3_$__cuda_sm3x_div_rn_noftz_f32_slowpath:
[----:B------:R-:W-:Y:S01]  /*05c0*/  SHF.R.U32.HI R5, RZ, 0x17, R7 ;  /* 0x00000017ff057819 */ /* 0x000fe20000011607 */
[----:B------:R-:W-:Y:S01]  /*05d0*/  BSSY.RECONVERGENT B1, `(.L_x_25) ;  /* 0x0000064000017945 */ /* 0x000fe20003800200 */
[--C-:B------:R-:W-:Y:S01]  /*05e0*/  SHF.R.U32.HI R3, RZ, 0x17, R0.reuse ;  /* 0x00000017ff037819 */ /* 0x100fe20000011600 */
[----:B------:R-:W-:Y:S01]  /*05f0*/  IMAD.MOV.U32 R6, RZ, RZ, R0 ;  /* 0x000000ffff067224 */ /* 0x000fe200078e0000 */
[----:B------:R-:W-:Y:S02]  /*0600*/  LOP3.LUT R12, R5, 0xff, RZ, 0xc0, !PT ;  /* 0x000000ff050c7812 */ /* 0x000fe400078ec0ff */
[----:B------:R-:W-:Y:S02]  /*0610*/  LOP3.LUT R5, R3, 0xff, RZ, 0xc0, !PT ;  /* 0x000000ff03057812 */ /* 0x000fe400078ec0ff */
[----:B------:R-:W-:-:S03]  /*0620*/  IADD3 R10, PT, PT, R12, -0x1, RZ ;  /* 0xffffffff0c0a7810 */ /* 0x000fc60007ffe0ff */
[----:B------:R-:W-:Y:S01]  /*0630*/  VIADD R9, R5, 0xffffffff ;  /* 0xffffffff05097836 */ /* 0x000fe20000000000 */
[----:B------:R-:W-:-:S04]  /*0640*/  ISETP.GT.U32.AND P0, PT, R10, 0xfd, PT ;  /* 0x000000fd0a00780c */ /* 0x000fc80003f04070 */
[----:B------:R-:W-:-:S13]  /*0650*/  ISETP.GT.U32.OR P0, PT, R9, 0xfd, P0 ;  /* 0x000000fd0900780c */ /* 0x000fda0000704470 */
[----:B------:R-:W-:Y:S01]  /*0660*/  @!P0 MOV R8, RZ ;  /* 0x000000ff00088202 */ /* 0x000fe20000000f00 */
        /* <DEDUP_REMOVED lines=25> */
.L_x_26:
        /* <DEDUP_REMOVED lines=51> */
.L_x_33:
[----:B------:R-:W-:-:S04]  /*0b30*/  LOP3.LUT R0, R0, 0x80000000, RZ, 0xc0, !PT ;  /* 0x8000000000007812 */ /* 0x000fc800078ec0ff */
[----:B------:R-:W-:Y:S01]  /*0b40*/  LOP3.LUT R0, R0, 0x7f800000, RZ, 0xfc, !PT ;  /* 0x7f80000000007812 */ /* 0x000fe200078efcff */
[----:B------:R-:W-:Y:S06]  /*0b50*/  BRA `(.L_x_34) ;  /* 0x0000000000047947 */ /* 0x000fec0003800000 */
.L_x_32:
[----:B------:R-:W-:-:S07]  /*0b60*/  IMAD R0, R5, 0x800000, R0 ;  /* 0x0080000005007824 */ /* 0x000fce00078e0200 */
.L_x_34:
[----:B------:R-:W-:Y:S05]  /*0b70*/  BSYNC.RECONVERGENT B2 ;  /* 0x0000000000027941 */ /* 0x000fea0003800200 */
.L_x_31:
[----:B------:R-:W-:Y:S05]  /*0b80*/  BRA `(.L_x_35) ;  /* 0x0000000000207947 */ /* 0x000fea0003800000 */
.L_x_30:
[----:B------:R-:W-:-:S04]  /*0b90*/  LOP3.LUT R0, R7, 0x80000000, R6, 0x48, !PT ;  /* 0x8000000007007812 */ /* 0x000fc800078e4806 */
[----:B------:R-:W-:Y:S01]  /*0ba0*/  LOP3.LUT R0, R0, 0x7f800000, RZ, 0xfc, !PT ;  /* 0x7f80000000007812 */ /* 0x000fe200078efcff */
[----:B------:R-:W-:Y:S06]  /*0bb0*/  BRA `(.L_x_35) ;  /* 0x0000000000147947 */ /* 0x000fec0003800000 */
.L_x_29:
[----:B------:R-:W-:Y:S01]  /*0bc0*/  LOP3.LUT R0, R7, 0x80000000, R6, 0x48, !PT ;  /* 0x8000000007007812 */ /* 0x000fe200078e4806 */
[----:B------:R-:W-:Y:S06]  /*0bd0*/  BRA `(.L_x_35) ;  /* 0x00000000000c7947 */ /* 0x000fec0003800000 */
.L_x_28:
[----:B------:R-:W0:Y:S01]  /*0be0*/  MUFU.RSQ R0, -QNAN ;  /* 0xffc0000000007908 */ /* 0x000e220000001400 */
[----:B------:R-:W-:Y:S05]  /*0bf0*/  BRA `(.L_x_35) ;  /* 0x0000000000047947 */ /* 0x000fea0003800000 */
.L_x_27:
[----:B------:R-:W-:-:S07]  /*0c00*/  FADD.FTZ R0, R0, R3 ;  /* 0x0000000300007221 */ /* 0x000fce0000010000 */
.L_x_35:
[----:B------:R-:W-:Y:S05]  /*0c10*/  BSYNC.RECONVERGENT B1 ;  /* 0x0000000000017941 */ /* 0x000fea0003800200 */
.L_x_25:
[----:B------:R-:W-:-:S04]  /*0c20*/  HFMA2 R3, -RZ, RZ, 0, 0 ;  /* 0x00000000ff037431 */ /* 0x000fc800000001ff */
[----:B0-----:R-:W-:Y:S05]  /*0c30*/  RET.REL.NODEC R2 `(_Z10updateAdamPfS_S_S_ffffffi) ;  /* 0xfffffff002f07950 */ /* 0x001fea0003c3ffff */
.L_x_36:
        /* <DEDUP_REMOVED lines=12> */
.L_x_58:


//--------------------- .text._Z13updateRMSpropPfS_S_fffi --------------------------
	.section	.text._Z13updateRMSpropPfS_S_fffi,"ax",@progbits
	.align	128
        .global         _Z13updateRMSpropPfS_S_fffi
        .type           _Z13updateRMSpropPfS_S_fffi,@function
        .size           _Z13updateRMSpropPfS_S_fffi,(.L_x_60 - _Z13updateRMSpropPfS_S_fffi)
        .other          _Z13updateRMSpropPfS_S_fffi,@"STO_CUDA_ENTRY STV_DEFAULT"
_Z13updateRMSpropPfS_S_fffi:
.text._Z13updateRMSpropPfS_S_fffi:
        /* <DEDUP_REMOVED lines=9> */
[----:B------:R-:W1:Y:S07]  /*0090*/  LDCU.64 UR4, c[0x0][0x358] ;  /* 0x00006b00ff0477ac */ /* 0x000e6e0008000a00 */
[----:B------:R-:W2:Y:S08]  /*00a0*/  LDC.64 R2, c[0x0][0x388] ;  /* 0x0000e200ff027b82 */ /* 0x000eb00000000a00 */
[----:B------:R-:W3:Y:S01]  /*00b0*/  LDC.64 R10, c[0x0][0x398] ;  /* 0x0000e600ff0a7b82 */ /* 0x000ee20000000a00 */
[----:B0-----:R-:W-:-:S05]  /*00c0*/  IMAD.WIDE R6, R4, 0x4, R6 ;  /* 0x0000000404067825 */ /* 0x001fca00078e0206 */
[----:B-1----:R-:W4:Y:S01]  /*00d0*/  LDG.E R8, desc[UR4][R6.64] ;  /* 0x0000000406087981 */ /* 0x002f22000c1e1900 */
[----:B--2---:R-:W-:-:S05]  /*00e0*/  IMAD.WIDE R2, R4, 0x4, R2 ;  /* 0x0000000404027825 */ /* 0x004fca00078e0202 */
[----:B------:R-:W2:Y:S01]  /*00f0*/  LDG.E R0, desc[UR4][R2.64] ;  /* 0x0000000402007981 */ /* 0x000ea2000c1e1900 */
[----:B---3--:R-:W-:-:S04]  /*0100*/  FADD R5, -R11, 1 ;  /* 0x3f8000000b057421 */ /* 0x008fc80000000100 */
[----:B----4-:R-:W-:-:S04]  /*0110*/  FMUL R5, R5, R8 ;  /* 0x0000000805057220 */ /* 0x010fc80000400000 */
[----:B------:R-:W-:-:S04]  /*0120*/  FMUL R5, R8, R5 ;  /* 0x0000000508057220 */ /* 0x000fc80000400000 */
[----:B--2---:R-:W-:-:S05]  /*0130*/  FFMA R5, R0, R11, R5 ;  /* 0x0000000b00057223 */ /* 0x004fca0000000005 */
[----:B------:R0:W-:Y:S04]  /*0140*/  STG.E desc[UR4][R2.64], R5 ;  /* 0x0000000502007986 */ /* 0x0001e8000c101904 */
[----:B------:R-:W2:Y:S01]  /*0150*/  LDG.E R9, desc[UR4][R6.64] ;  /* 0x0000000406097981 */ /* 0x000ea2000c1e1900 */
[----:B------:R-:W-:Y:S01]  /*0160*/  VIADD R0, R5, 0xf3000000 ;  /* 0xf300000005007836 */ /* 0x000fe20000000000 */
[----:B------:R0:W1:Y:S01]  /*0170*/  MUFU.RSQ R8, R5 ;  /* 0x0000000500087308 */ /* 0x0000620000001400 */
[----:B------:R-:W-:Y:S03]  /*0180*/  BSSY.RECONVERGENT B0, `(.L_x_37) ;  /* 0x000000c000007945 */ /* 0x000fe60003800200 */
[----:B------:R-:W-:Y:S01]  /*0190*/  ISETP.GT.U32.AND P0, PT, R0, 0x727fffff, PT ;  /* 0x727fffff0000780c */ /* 0x000fe20003f04070 */
[----:B--2---:R-:W-:-:S12]  /*01a0*/  FMUL R0, R9, R10 ;  /* 0x0000000a09007220 */ /* 0x004fd80000400000 */
[----:B01----:R-:W-:Y:S05]  /*01b0*/  @!P0 BRA `(.L_x_38) ;  /* 0x0000000000108947 */ /* 0x003fea0003800000 */
[----:B------:R-:W-:-:S07]  /*01c0*/  MOV R9, 0x1e0 ;  /* 0x000001e000097802 */ /* 0x000fce0000000f00 */
[----:B------:R-:W-:Y:S05]  /*01d0*/  CALL.REL.NOINC `($__internal_4_$__cuda_sm20_sqrt_rn_f32_slowpath) ;  /* 0x0000000000707944 */ /* 0x000fea0003c00000 */
[----:B------:R-:W-:Y:S01]  /*01e0*/  IMAD.MOV.U32 R2, RZ, RZ, R5 ;  /* 0x000000ffff027224 */ /* 0x000fe200078e0005 */
[----:B------:R-:W-:Y:S06]  /*01f0*/  BRA `(.L_x_39) ;  /* 0x0000000000107947 */ /* 0x000fec0003800000 */
.L_x_38:
[----:B------:R-:W-:Y:S01]  /*0200*/  FMUL.FTZ R2, R5, R8 ;  /* 0x0000000805027220 */ /* 0x000fe20000410000 */
[----:B------:R-:W-:-:S03]  /*0210*/  FMUL.FTZ R8, R8, 0.5 ;  /* 0x3f00000008087820 */ /* 0x000fc60000410000 */
[----:B------:R-:W-:-:S04]  /*0220*/  FFMA R5, -R2, R2, R5 ;  /* 0x0000000202057223 */ /* 0x000fc80000000105 */
[----:B------:R-:W-:-:S07]  /*0230*/  FFMA R2, R5, R8, R2 ;  /* 0x0000000805027223 */ /* 0x000fce0000000002 */
.L_x_39:
[----:B------:R-:W-:Y:S05]  /*0240*/  BSYNC.RECONVERGENT B0 ;  /* 0x0000000000007941 */ /* 0x000fea0003800200 */
.L_x_37:
        /* <DEDUP_REMOVED lines=12> */
[----:B------:R-:W-:Y:S05]  /*0310*/  CALL.REL.NOINC `($__internal_5_$__cuda_sm3x_div_rn_noftz_f32_slowpath) ;  /* 0x0000000000787944 */ /* 0x000fea0003c00000 */
[----:B------:R-:W-:-:S07]  /*0320*/  IMAD.MOV.U32 R6, RZ, RZ, R0 ;  /* 0x000000ffff067224 */ /* 0x000fce00078e0000 */
.L_x_41:
[----:B------:R-:W-:Y:S05]  /*0330*/  BSYNC.RECONVERGENT B0 ;  /* 0x0000000000007941 */ /* 0x000fea0003800200 */
.L_x_40:
[----:B------:R-:W0:Y:S02]  /*0340*/  LDC.64 R2, c[0x0][0x390] ;  /* 0x0000e400ff027b82 */ /* 0x000e240000000a00 */
[----:B0-----:R-:W-:-:S05]  /*0350*/  IMAD.WIDE R4, R4, 0x4, R2 ;  /* 0x0000000404047825 */ /* 0x001fca00078e0202 */
[----:B------:R-:W2:Y:S02]  /*0360*/  LDG.E R3, desc[UR4][R4.64] ;  /* 0x0000000404037981 */ /* 0x000ea4000c1e1900 */
[----:B--2---:R-:W-:-:S05]  /*0370*/  FADD R3, R3, -R6 ;  /* 0x8000000603037221 */ /* 0x004fca0000000000 */
[----:B------:R-:W-:Y:S01]  /*0380*/  STG.E desc[UR4][R4.64], R3 ;  /* 0x0000000304007986 */ /* 0x000fe2000c101904 */
[----:B------:R-:W-:Y:S05]  /*0390*/  EXIT ;  /* 0x000000000000794d */ /* 0x000fea0003800000 */
        .weak           $__internal_4_$__cuda_sm20_sqrt_rn_f32_slowpath
        .type           $__internal_4_$__cuda_sm20_sqrt_rn_f32_slowpath,@function
        .size           $__internal_4_$__cuda_sm20_sqrt_rn_f32_slowpath,($__internal_5_$__cuda_sm3x_div_rn_noftz_f32_slowpath - $__internal_4_$__cuda_sm20_sqrt_rn_f32_slowpath)
$__internal_4_$__cuda_sm20_sqrt_rn_f32_slowpath:
[----:B------:R-:W-:-:S13]  /*03a0*/  LOP3.LUT P0, RZ, R5, 0x7fffffff, RZ, 0xc0, !PT ;  /* 0x7fffffff05ff7812 */ /* 0x000fda000780c0ff */
[----:B------:R-:W-:Y:S05]  /*03b0*/  @!P0 BRA `(.L_x_42) ;  /* 0x0000000000448947 */ /* 0x000fea0003800000 */
[----:B------:R-:W-:Y:S02]  /*03c0*/  FSETP.GEU.FTZ.AND P0, PT, R5, RZ, PT ;  /* 0x000000ff0500720b */ /* 0x000fe40003f1e000 */
[----:B------:R-:W-:-:S11]  /*03d0*/  MOV R2, R5 ;  /* 0x0000000500027202 */ /* 0x000fd60000000f00 */
        /* <DEDUP_REMOVED lines=12> */
[----:B------:R-:W-:-:S03]  /*04a0*/  @!P0 IMAD.MOV.U32 R5, RZ, RZ, R2 ;  /* 0x000000ffff058224 */ /* 0x000fc600078e0002 */
[----:B------:R-:W-:-:S04]  /*04b0*/  @P0 FFMA R6, R7, R6, R8 ;  /* 0x0000000607060223 */ /* 0x000fc80000000008 */
[----:B------:R-:W-:-:S07]  /*04c0*/  @P0 FMUL.FTZ R5, R6, 2.3283064365386962891e-10 ;  /* 0x2f80000006050820 */ /* 0x000fce0000410000 */
.L_x_42:
[----:B------:R-:W-:Y:S01]  /*04d0*/  MOV R2, R9 ;  /* 0x0000000900027202 */ /* 0x000fe20000000f00 */
[----:B------:R-:W-:-:S04]  /*04e0*/  IMAD.MOV.U32 R3, RZ, RZ, 0x0 ;  /* 0x00000000ff037424 */ /* 0x000fc800078e00ff */
[----:B------:R-:W-:Y:S05]  /*04f0*/  RET.REL.NODEC R2 `(_Z13updateRMSpropPfS_S_fffi) ;  /* 0xfffffff802c07950 */ /* 0x000fea0003c3ffff */
        .weak           $__internal_5_$__cuda_sm3x_div_rn_noftz_f32_slowpath
        .type           $__internal_5_$__cuda_sm3x_div_rn_noftz_f32_slowpath,@function
        .size           $__internal_5_$__cuda_sm3x_div_rn_noftz_f32_slowpath,(.L_x_60 - $__internal_5_$__cuda_sm3x_div_rn_noftz_f32_slowpath)
$__internal_5_$__cuda_sm3x_div_rn_noftz_f32_slowpath:
[----:B------:R-:W-:Y:S01]  /*0500*/  SHF.R.U32.HI R5, RZ, 0x17, R7 ;  /* 0x00000017ff057819 */ /* 0x000fe20000011607 */
[----:B------:R-:W-:Y:S01]  /*0510*/  BSSY.RECONVERGENT B1, `(.L_x_43) ;  /* 0x0000064000017945 */ /* 0x000fe20003800200 */
[--C-:B------:R-:W-:Y:S01]  /*0520*/  SHF.R.U32.HI R3, RZ, 0x17, R0.reuse ;  /* 0x00000017ff037819 */ /* 0x100fe20000011600 */
[----:B------:R-:W-:Y:S01]  /*0530*/  IMAD.MOV.U32 R6, RZ, RZ, R0 ;  /* 0x000000ffff067224 */ /* 0x000fe200078e0000 */
[----:B------:R-:W-:Y:S02]  /*0540*/  LOP3.LUT R12, R5, 0xff, RZ, 0xc0, !PT ;  /* 0x000000ff050c7812 */ /* 0x000fe400078ec0ff */
[----:B------:R-:W-:-:S03]  /*0550*/  LOP3.LUT R5, R3, 0xff, RZ, 0xc0, !PT ;  /* 0x000000ff03057812 */ /* 0x000fc600078ec0ff */
[----:B------:R-:W-:Y:S01]  /*0560*/  VIADD R10, R12, 0xffffffff ;  /* 0xffffffff0c0a7836 */ /* 0x000fe20000000000 */
[----:B------:R-:W-:-:S04]  /*0570*/  IADD3 R9, PT, PT, R5, -0x1, RZ ;  /* 0xffffffff05097810 */ /* 0x000fc80007ffe0ff */
[----:B------:R-:W-:-:S04]  /*0580*/  ISETP.GT.U32.AND P0, PT, R10, 0xfd, PT ;  /* 0x000000fd0a00780c */ /* 0x000fc80003f04070 */
[----:B------:R-:W-:-:S13]  /*0590*/  ISETP.GT.U32.OR P0, PT, R9, 0xfd, P0 ;  /* 0x000000fd0900780c */ /* 0x000fda0000704470 */
[----:B------:R-:W-:Y:S01]  /*05a0*/  @!P0 IMAD.MOV.U32 R8, RZ, RZ, RZ ;  /* 0x000000ffff088224 */ /* 0x000fe200078e00ff */
[----:B------:R-:W-:Y:S06]  /*05b0*/  @!P0 BRA `(.L_x_44) ;  /* 0x0000000000608947 */ /* 0x000fec0003800000 */
[----:B------:R-:W-:Y:S02]  /*05c0*/  FSETP.GTU.FTZ.AND P0, PT, |R0|, +INF , PT ;  /* 0x7f8000000000780b */ /* 0x000fe40003f1c200 */
[----:B------:R-:W-:Y:S02]  /*05d0*/  FSETP.GTU.FTZ.AND P1, PT, |R7|, +INF , PT ;  /* 0x7f8000000700780b */ /* 0x000fe40003f3c200 */
[----:B------:R-:W-:Y:S02]  /*05e0*/  MOV R3, R7 ;  /* 0x0000000700037202 */ /* 0x000fe40000000f00 */
        /* <DEDUP_REMOVED lines=16> */
[----:B------:R-:W-:Y:S02]  /*06f0*/  @P0 IMAD.MOV.U32 R8, RZ, RZ, RZ ;  /* 0x000000ffff080224 */ /* 0x000fe400078e00ff */
[----:B------:R-:W-:Y:S01]  /*0700*/  @!P0 FFMA R6, R0, 1.84467440737095516160e+19, RZ ;  /* 0x5f80000000068823 */ /* 0x000fe200000000ff */
[----:B------:R-:W-:Y:S02]  /*0710*/  @!P0 IMAD.MOV.U32 R8, RZ, RZ, -0x40 ;  /* 0xffffffc0ff088424 */ /* 0x000fe400078e00ff */
[----:B------:R-:W-:-:S03]  /*0720*/  @!P1 FFMA R7, R3, 1.84467440737095516160e+19, RZ ;  /* 0x5f80000003079823 */ /* 0x000fc600000000ff */
[----:B------:R-:W-:-:S07]  /*0730*/  @!P1 IADD3 R8, PT, PT, R8, 0x40, RZ ;  /* 0x0000004008089810 */ /* 0x000fce0007ffe0ff */
.L_x_44:
[----:B------:R-:W-:Y:S01]  /*0740*/  LEA R0, R12, 0xc0800000, 0x17 ;  /* 0xc08000000c007811 */ /* 0x000fe200078eb8ff */
[----:B------:R-:W-:Y:S01]  /*0750*/  VIADD R5, R5, 0xffffff81 ;  /* 0xffffff8105057836 */ /* 0x000fe20000000000 */
[----:B------:R-:W-:Y:S03]  /*0760*/  BSSY.RECONVERGENT B2, `(.L_x_49) ;  /* 0x0000035000027945 */ /* 0x000fe60003800200 */
[----:B------:R-:W-:Y:S02]  /*0770*/  IMAD.IADD R7, R7, 0x1, -R0 ;  /* 0x0000000107077824 */ /* 0x000fe400078e0a00 */
[C---:B------:R-:W-:Y:S01]  /*0780*/  IMAD R0, R5.reuse, -0x800000, R6 ;  /* 0xff80000005007824 */ /* 0x040fe200078e0206 */
[----:B------:R-:W-:Y:S01]  /*0790*/  IADD3 R5, PT, PT, R5, 0x7f, -R12 ;  /* 0x0000007f05057810 */ /* 0x000fe20007ffe80c */
[----:B------:R-:W0:Y:S01]  /*07a0*/  MUFU.RCP R3, R7 ;  /* 0x0000000700037308 */ /* 0x000e220000001000 */
[----:B------:R-:W-:-:S02]  /*07b0*/  FADD.FTZ R9, -R7, -RZ ;  /* 0x800000ff07097221 */ /* 0x000fc40000010100 */
[----:B------:R-:W-:Y:S02]  /*07c0*/  IADD3 R5, PT, PT, R5, R8, RZ ;  /* 0x0000000805057210 */ /* 0x000fe40007ffe0ff */
        /* <DEDUP_REMOVED lines=8> */
[----:B------:R-:W-:-:S05]  /*0850*/  LOP3.LUT R3, R3, 0xff, RZ, 0xc0, !PT ;  /* 0x000000ff03037812 */ /* 0x000fca00078ec0ff */
[----:B------:R-:W-:-:S04]  /*0860*/  IMAD.IADD R7, R3, 0x1, R5 ;  /* 0x0000000103077824 */ /* 0x000fc800078e0205 */
        /* <DEDUP_REMOVED lines=28> */
[----:B------:R-:W-:-:S05]  /*0a30*/  LOP3.LUT R3, R3, R6, RZ, 0xc0, !PT ;  /* 0x0000000603037212 */ /* 0x000fca00078ec0ff */
[----:B------:R-:W-:-:S05]  /*0a40*/  IMAD.IADD R3, R8, 0x1, R3 ;  /* 0x0000000108037824 */ /* 0x000fca00078e0203 */
[----:B------:R-:W-:Y:S01]  /*0a50*/  LOP3.LUT R0, R3, R0, RZ, 0xfc, !PT ;  /* 0x0000000003007212 */ /* 0x000fe200078efcff */
[----:B------:R-:W-:Y:S06]  /*0a60*/  BRA `(.L_x_52) ;  /* 0x0000000000107947 */ /* 0x000fec0003800000 */
.L_x_51:
[----:B------:R-:W-:-:S04]  /*0a70*/  LOP3.LUT R0, R0, 0x80000000, RZ, 0xc0, !PT ;  /* 0x8000000000007812 */ /* 0x000fc800078ec0ff */
[----:B------:R-:W-:Y:S01]  /*0a80*/  LOP3.LUT R0, R0, 0x7f800000, RZ, 0xfc, !PT ;  /* 0x7f80000000007812 */ /* 0x000fe200078efcff */
[----:B------:R-:W-:Y:S06]  /*0a90*/  BRA `(.L_x_52) ;  /* 0x0000000000047947 */ /* 0x000fec0003800000 */
.L_x_50:
[----:B------:R-:W-:-:S07]  /*0aa0*/  LEA R0, R5, R0, 0x17 ;  /* 0x0000000005007211 */ /* 0x000fce00078eb8ff */
.L_x_52:
[----:B------:R-:W-:Y:S05]  /*0ab0*/  BSYNC.RECONVERGENT B2 ;  /* 0x0000000000027941 */ /* 0x000fea0003800200 */
.L_x_49:
[----:B------:R-:W-:Y:S05]  /*0ac0*/  BRA `(.L_x_53) ;  /* 0x0000000000207947 */ /* 0x000fea0003800000 */
.L_x_48:
[----:B------:R-:W-:-:S04]  /*0ad0*/  LOP3.LUT R0, R7, 0x80000000, R6, 0x48, !PT ;  /* 0x8000000007007812 */ /* 0x000fc800078e4806 */
[----:B------:R-:W-:Y:S01]  /*0ae0*/  LOP3.LUT R0, R0, 0x7f800000, RZ, 0xfc, !PT ;  /* 0x7f80000000007812 */ /* 0x000fe200078efcff */
[----:B------:R-:W-:Y:S06]  /*0af0*/  BRA `(.L_x_53) ;  /* 0x0000000000147947 */ /* 0x000fec0003800000 */
.L_x_47:
[----:B------:R-:W-:Y:S01]  /*0b00*/  LOP3.LUT R0, R7, 0x80000000, R6, 0x48, !PT ;  /* 0x8000000007007812 */ /* 0x000fe200078e4806 */
[----:B------:R-:W-:Y:S06]  /*0b10*/  BRA `(.L_x_53) ;  /* 0x00000000000c7947 */ /* 0x000fec0003800000 */
.L_x_46:
[----:B------:R-:W0:Y:S01]  /*0b20*/  MUFU.RSQ R0, -QNAN ;  /* 0xffc0000000007908 */ /* 0x000e220000001400 */
[----:B------:R-:W-:Y:S05]  /*0b30*/  BRA `(.L_x_53) ;  /* 0x0000000000047947 */ /* 0x000fea0003800000 */
.L_x_45:
[----:B------:R-:W-:-:S07]  /*0b40*/  FADD.FTZ R0, R0, R3 ;  /* 0x0000000300007221 */ /* 0x000fce0000010000 */
.L_x_53:
[----:B------:R-:W-:Y:S05]  /*0b50*/  BSYNC.RECONVERGENT B1 ;  /* 0x0000000000017941 */ /* 0x000fea0003800200 */
.L_x_43:
[----:B------:R-:W-:-:S04]  /*0b60*/  IMAD.MOV.U32 R3, RZ, RZ, 0x0 ;  /* 0x00000000ff037424 */ /* 0x000fc800078e00ff */
[----:B0-----:R-:W-:Y:S05]  /*0b70*/  RET.REL.NODEC R2 `(_Z13updateRMSpropPfS_S_fffi) ;  /* 0xfffffff402207950 */ /* 0x001fea0003c3ffff */
.L_x_54:
        /* <DEDUP_REMOVED lines=16> */
.L_x_60:


//--------------------- .nv.shared.reserved.0     --------------------------
	.section	.nv.shared.reserved.0,"aw",@nobits
	.weak		__nv_reservedSMEM_offset_0_alias
	.size		__nv_reservedSMEM_offset_0_alias, 0, 64
	.other		__nv_reservedSMEM_offset_0_alias,@"STO_CUDA_RESERVED_SHARED STV_DEFAULT"
__nv_reservedSMEM_offset_0_alias:
	.zero		0
	.zero		64


//--------------------- .nv.constant0._Z15clipGradsKernelPffi --------------------------
	.section	.nv.constant0._Z15clipGradsKernelPffi,"a",@progbits
	.sectionflags	@""
	.align	4
.nv.constant0._Z15clipGradsKernelPffi:
	.zero		912


//--------------------- .nv.constant0._Z11updateAdamWPfS_S_S_fffffffi --------------------------
	.section	.nv.constant0._Z11updateAdamWPfS_S_S_fffffffi,"a",@progbits
	.sectionflags	@""
	.align	4
.nv.constant0._Z11updateAdamWPfS_S_S_fffffffi:
	.zero		960


//--------------------- .nv.constant0._Z10updateAdamPfS_S_S_ffffffi --------------------------
	.section	.nv.constant0._Z10updateAdamPfS_S_S_ffffffi,"a",@progbits
	.sectionflags	@""
	.align	4
.nv.constant0._Z10updateAdamPfS_S_S_ffffffi:
	.zero		956


//--------------------- .nv.constant0._Z13updateRMSpropPfS_S_fffi --------------------------
	.section	.nv.constant0._Z13updateRMSpropPfS_S_fffi,"a",@progbits
	.sectionflags	@""
	.align	4
.nv.constant0._Z13updateRMSpropPfS_S_fffi:
	.zero		936


//--------------------- SYMBOLS --------------------------

	.type		.nv.reservedSmem.offset0,@object
	.size		.nv.reservedSmem.offset0,0x4
